	.target	sm_100a

	.elftype	@"ET_EXEC"


//--------------------- .note.nv.tkinfo           --------------------------
	.section	.note.nv.tkinfo,"",@"SHT_NOTE"
	.sectionflags	@"SHF_NOTE_NV_TKINFO"
	.tkinfo
        /*0018*/ 	.word	0x00000002
        /*0030*/ 	.string	""
        /*0030*/ 	.string	"ptxas"
        /*0030*/ 	.string	"Cuda compilation tools, release 13.0, V13.0.88"
        /*0030*/ 	.string	"Build cuda_13.0.r13.0/compiler.36424714_0"
        /*0030*/ 	.string	"-arch sm_100a -m 64 "



//--------------------- .note.nv.cuinfo           --------------------------
	.section	.note.nv.cuinfo,"",@"SHT_NOTE"
	.sectionflags	@"SHF_NOTE_NV_CUINFO"
        /*0018*/ 	.short	0x0002
        /*001a*/ 	.short	0x0064
        /*001c*/ 	.short	0x0082
	.zero		2


//--------------------- .nv.info                  --------------------------
	.section	.nv.info,"",@"SHT_CUDA_INFO"
	.align	4


	//----- nvinfo : EIATTR_REGCOUNT
	.align		4
        /*0000*/ 	.byte	0x04, 0x2f
        /*0002*/ 	.short	(.L_19 - .L_18)
	.align		4
.L_18:
        /*0004*/ 	.word	index@(_ZN7cutlass13device_kernelINS_4gemm6kernel13GemmUniversalIN4cute5tupleIJiiiiEEENS1_10collective13CollectiveMmaINS1_35MainloopSm100TmaUmmaWarpSpecializedILi8ELi2ELi4ENS5_IJNS4_1CILi8EEENSA_ILi1EEESC_EEEEENS5_IJNSA_ILi256EEENSA_ILi128EEENSA_ILi64EEEEEENS_10bfloat16_tENS5_IJlSC_lEEESJ_SK_NS4_8TiledMMAINS4_8MMA_AtomIJNS4_26SM100_MMA_F16BF16_2x1SM_SSISJ_SJ_fLi256ELi128ELNS4_4UMMA5MajorE0ELSP_0ELNSO_7ScaleInE0ELSQ_0EEEEEENS4_6LayoutINS5_IJSC_SC_SC_EEENS5_IJNSA_ILi0EEESV_SV_EEEEENS5_IJNS4_10UnderscoreESY_SY_EEEEENS4_18SM100_TMA_2SM_LOADENS4_14ComposedLayoutINS4_7SwizzleILi3ELi4ELi3EEENS4_18smem_ptr_flag_bitsILi16EEENST_INS5_IJSB_SH_EEENS5_IJSH_SC_EEEEEEEvNS4_8identityENS4_28SM100_TMA_2SM_LOAD_MULTICASTES1A_vS1B_EENS_8epilogue10collective18CollectiveEpilogueINS1E_23Sm100TmaWarpSpecializedILi4ELi2ELi32ELb1ELb0EEEJNS5_IJSG_SG_SH_EEENS5_IJNST_ISG_SC_EENST_INSA_ILi32EEESC_EEEEESJ_SK_SJ_SK_NS1E_6fusion15FusionCallbacksIS1I_NS1O_17LinearCombinationISJ_fSJ_fLNS_15FloatRoundStyleE2EEES1J_S1N_JEEENS4_5SM1004TMEM4LOAD26SM100_TMEM_LOAD_32dp32b32xENS4_13SM90_TMA_LOADENS12_INS13_ILi2ELi4ELi3EEES16_NST_INS5_IJSB_S1L_EEENS5_IJS1L_SC_EEEEEEENS4_39AutoVectorizingCopyWithAssumedAlignmentILi128EEENS4_14SM90_TMA_STOREES23_S25_S25_EEEvvEEEEvNT_6ParamsE)
        /*0008*/ 	.word	0x00000076


	//----- nvinfo : EIATTR_FRAME_SIZE
	.align		4
.L_19:
        /*000c*/ 	.byte	0x04, 0x11
        /*000e*/ 	.short	(.L_21 - .L_20)
	.align		4
.L_20:
        /*0010*/ 	.word	index@($__internal_2_$__cuda_sm10x_tcgen05_guardrail_trap_unallocated_columns_being_dealloced)
        /*0014*/ 	.word	0x00000000


	//----- nvinfo : EIATTR_FRAME_SIZE
	.align		4
.L_21:
        /*0018*/ 	.byte	0x04, 0x11
        /*001a*/ 	.short	(.L_23 - .L_22)
	.align		4
.L_22:
        /*001c*/ 	.word	index@($__internal_1_$__cuda_sm10x_tcgen05_guardrail_trap_phase_invalid_during_alloc)
        /*0020*/ 	.word	0x00000000


	//----- nvinfo : EIATTR_FRAME_SIZE
	.align		4
.L_23:
        /*0024*/ 	.byte	0x04, 0x11
        /*0026*/ 	.short	(.L_25 - .L_24)
	.align		4
.L_24:
        /*0028*/ 	.word	index@($__internal_0_$__cuda_sm10x_tcgen05_guardrail_trap_col_being_dealloced_not_returned_by_alloc)
        /*002c*/ 	.word	0x00000000


	//----- nvinfo : EIATTR_FRAME_SIZE
	.align		4
.L_25:
        /*0030*/ 	.byte	0x04, 0x11
        /*0032*/ 	.short	(.L_27 - .L_26)
	.align		4
.L_26:
        /*0034*/ 	.word	index@(_ZN7cutlass13device_kernelINS_4gemm6kernel13GemmUniversalIN4cute5tupleIJiiiiEEENS1_10collective13CollectiveMmaINS1_35MainloopSm100TmaUmmaWarpSpecializedILi8ELi2ELi4ENS5_IJNS4_1CILi8EEENSA_ILi1EEESC_EEEEENS5_IJNSA_ILi256EEENSA_ILi128EEENSA_ILi64EEEEEENS_10bfloat16_tENS5_IJlSC_lEEESJ_SK_NS4_8TiledMMAINS4_8MMA_AtomIJNS4_26SM100_MMA_F16BF16_2x1SM_SSISJ_SJ_fLi256ELi128ELNS4_4UMMA5MajorE0ELSP_0ELNSO_7ScaleInE0ELSQ_0EEEEEENS4_6LayoutINS5_IJSC_SC_SC_EEENS5_IJNSA_ILi0EEESV_SV_EEEEENS5_IJNS4_10UnderscoreESY_SY_EEEEENS4_18SM100_TMA_2SM_LOADENS4_14ComposedLayoutINS4_7SwizzleILi3ELi4ELi3EEENS4_18smem_ptr_flag_bitsILi16EEENST_INS5_IJSB_SH_EEENS5_IJSH_SC_EEEEEEEvNS4_8identityENS4_28SM100_TMA_2SM_LOAD_MULTICASTES1A_vS1B_EENS_8epilogue10collective18CollectiveEpilogueINS1E_23Sm100TmaWarpSpecializedILi4ELi2ELi32ELb1ELb0EEEJNS5_IJSG_SG_SH_EEENS5_IJNST_ISG_SC_EENST_INSA_ILi32EEESC_EEEEESJ_SK_SJ_SK_NS1E_6fusion15FusionCallbacksIS1I_NS1O_17LinearCombinationISJ_fSJ_fLNS_15FloatRoundStyleE2EEES1J_S1N_JEEENS4_5SM1004TMEM4LOAD26SM100_TMEM_LOAD_32dp32b32xENS4_13SM90_TMA_LOADENS12_INS13_ILi2ELi4ELi3EEES16_NST_INS5_IJSB_S1L_EEENS5_IJS1L_SC_EEEEEEENS4_39AutoVectorizingCopyWithAssumedAlignmentILi128EEENS4_14SM90_TMA_STOREES23_S25_S25_EEEvvEEEEvNT_6ParamsE)
        /*0038*/ 	.word	0x00000000


	//----- nvinfo : EIATTR_MIN_STACK_SIZE
	.align		4
.L_27:
        /*003c*/ 	.byte	0x04, 0x12
        /*003e*/ 	.short	(.L_29 - .L_28)
	.align		4
.L_28:
        /*0040*/ 	.word	index@(_ZN7cutlass13device_kernelINS_4gemm6kernel13GemmUniversalIN4cute5tupleIJiiiiEEENS1_10collective13CollectiveMmaINS1_35MainloopSm100TmaUmmaWarpSpecializedILi8ELi2ELi4ENS5_IJNS4_1CILi8EEENSA_ILi1EEESC_EEEEENS5_IJNSA_ILi256EEENSA_ILi128EEENSA_ILi64EEEEEENS_10bfloat16_tENS5_IJlSC_lEEESJ_SK_NS4_8TiledMMAINS4_8MMA_AtomIJNS4_26SM100_MMA_F16BF16_2x1SM_SSISJ_SJ_fLi256ELi128ELNS4_4UMMA5MajorE0ELSP_0ELNSO_7ScaleInE0ELSQ_0EEEEEENS4_6LayoutINS5_IJSC_SC_SC_EEENS5_IJNSA_ILi0EEESV_SV_EEEEENS5_IJNS4_10UnderscoreESY_SY_EEEEENS4_18SM100_TMA_2SM_LOADENS4_14ComposedLayoutINS4_7SwizzleILi3ELi4ELi3EEENS4_18smem_ptr_flag_bitsILi16EEENST_INS5_IJSB_SH_EEENS5_IJSH_SC_EEEEEEEvNS4_8identityENS4_28SM100_TMA_2SM_LOAD_MULTICASTES1A_vS1B_EENS_8epilogue10collective18CollectiveEpilogueINS1E_23Sm100TmaWarpSpecializedILi4ELi2ELi32ELb1ELb0EEEJNS5_IJSG_SG_SH_EEENS5_IJNST_ISG_SC_EENST_INSA_ILi32EEESC_EEEEESJ_SK_SJ_SK_NS1E_6fusion15FusionCallbacksIS1I_NS1O_17LinearCombinationISJ_fSJ_fLNS_15FloatRoundStyleE2EEES1J_S1N_JEEENS4_5SM1004TMEM4LOAD26SM100_TMEM_LOAD_32dp32b32xENS4_13SM90_TMA_LOADENS12_INS13_ILi2ELi4ELi3EEES16_NST_INS5_IJSB_S1L_EEENS5_IJS1L_SC_EEEEEEENS4_39AutoVectorizingCopyWithAssumedAlignmentILi128EEENS4_14SM90_TMA_STOREES23_S25_S25_EEEvvEEEEvNT_6ParamsE)
        /*0044*/ 	.word	0x00000000
.L_29:


//--------------------- .nv.compat                --------------------------
	.section	.nv.compat,"",@"SHT_CUDA_COMPAT_INFO"
	.align	4
        /*0000*/ 	.byte	0x02, 0x09, 0x01, 0x00, 0x02, 0x02, 0x02, 0x00, 0x02, 0x05, 0x05, 0x00, 0x03, 0x07, 0x01, 0x01
        /*0010*/ 	.byte	0x02, 0x03, 0x01, 0x00, 0x02, 0x06, 0x01, 0x00, 0x04, 0x0b, 0x08, 0x00, 0x09, 0x00, 0x00, 0x00
        /*0020*/ 	.byte	0x00, 0x00, 0x00, 0x00


//--------------------- .nv.info._ZN7cutlass13device_kernelINS_4gemm6kernel13GemmUniversalIN4cute5tupleIJiiiiEEENS1_10collective13CollectiveMmaINS1_35MainloopSm100TmaUmmaWarpSpecializedILi8ELi2ELi4ENS5_IJNS4_1CILi8EEENSA_ILi1EEESC_EEEEENS5_IJNSA_ILi256EEENSA_ILi128EEENSA_ILi64EEEEEENS_10bfloat16_tENS5_IJlSC_lEEESJ_SK_NS4_8TiledMMAINS4_8MMA_AtomIJNS4_26SM100_MMA_F16BF16_2x1SM_SSISJ_SJ_fLi256ELi128ELNS4_4UMMA5MajorE0ELSP_0ELNSO_7ScaleInE0ELSQ_0EEEEEENS4_6LayoutINS5_IJSC_SC_SC_EEENS5_IJNSA_ILi0EEESV_SV_EEEEENS5_IJNS4_10UnderscoreESY_SY_EEEEENS4_18SM100_TMA_2SM_LOADENS4_14ComposedLayoutINS4_7SwizzleILi3ELi4ELi3EEENS4_18smem_ptr_flag_bitsILi16EEENST_INS5_IJSB_SH_EEENS5_IJSH_SC_EEEEEEEvNS4_8identityENS4_28SM100_TMA_2SM_LOAD_MULTICASTES1A_vS1B_EENS_8epilogue10collective18CollectiveEpilogueINS1E_23Sm100TmaWarpSpecializedILi4ELi2ELi32ELb1ELb0EEEJNS5_IJSG_SG_SH_EEENS5_IJNST_ISG_SC_EENST_INSA_ILi32EEESC_EEEEESJ_SK_SJ_SK_NS1E_6fusion15FusionCallbacksIS1I_NS1O_17LinearCombinationISJ_fSJ_fLNS_15FloatRoundStyleE2EEES1J_S1N_JEEENS4_5SM1004TMEM4LOAD26SM100_TMEM_LOAD_32dp32b32xENS4_13SM90_TMA_LOADENS12_INS13_ILi2ELi4ELi3EEES16_NST_INS5_IJSB_S1L_EEENS5_IJS1L_SC_EEEEEEENS4_39AutoVectorizingCopyWithAssumedAlignmentILi128EEENS4_14SM90_TMA_STOREES23_S25_S25_EEEvvEEEEvNT_6ParamsE --------------------------
	.section	.nv.info._ZN7cutlass13device_kernelINS_4gemm6kernel13GemmUniversalIN4cute5tupleIJiiiiEEENS1_10collective13CollectiveMmaINS1_35MainloopSm100TmaUmmaWarpSpecializedILi8ELi2ELi4ENS5_IJNS4_1CILi8EEENSA_ILi1EEESC_EEEEENS5_IJNSA_ILi256EEENSA_ILi128EEENSA_ILi64EEEEEENS_10bfloat16_tENS5_IJlSC_lEEESJ_SK_NS4_8TiledMMAINS4_8MMA_AtomIJNS4_26SM100_MMA_F16BF16_2x1SM_SSISJ_SJ_fLi256ELi128ELNS4_4UMMA5MajorE0ELSP_0ELNSO_7ScaleInE0ELSQ_0EEEEEENS4_6LayoutINS5_IJSC_SC_SC_EEENS5_IJNSA_ILi0EEESV_SV_EEEEENS5_IJNS4_10UnderscoreESY_SY_EEEEENS4_18SM100_TMA_2SM_LOADENS4_14ComposedLayoutINS4_7SwizzleILi3ELi4ELi3EEENS4_18smem_ptr_flag_bitsILi16EEENST_INS5_IJSB_SH_EEENS5_IJSH_SC_EEEEEEEvNS4_8identityENS4_28SM100_TMA_2SM_LOAD_MULTICASTES1A_vS1B_EENS_8epilogue10collective18CollectiveEpilogueINS1E_23Sm100TmaWarpSpecializedILi4ELi2ELi32ELb1ELb0EEEJNS5_IJSG_SG_SH_EEENS5_IJNST_ISG_SC_EENST_INSA_ILi32EEESC_EEEEESJ_SK_SJ_SK_NS1E_6fusion15FusionCallbacksIS1I_NS1O_17LinearCombinationISJ_fSJ_fLNS_15FloatRoundStyleE2EEES1J_S1N_JEEENS4_5SM1004TMEM4LOAD26SM100_TMEM_LOAD_32dp32b32xENS4_13SM90_TMA_LOADENS12_INS13_ILi2ELi4ELi3EEES16_NST_INS5_IJSB_S1L_EEENS5_IJS1L_SC_EEEEEEENS4_39AutoVectorizingCopyWithAssumedAlignmentILi128EEENS4_14SM90_TMA_STOREES23_S25_S25_EEEvvEEEEvNT_6ParamsE,"",@"SHT_CUDA_INFO"
	.sectionflags	@""
	.align	4


	//----- nvinfo : EIATTR_CUDA_API_VERSION
	.align		4
        /*0000*/ 	.byte	0x04, 0x37
        /*0002*/ 	.short	(.L_31 - .L_30)
.L_30:
        /*0004*/ 	.word	0x00000082


	//----- nvinfo : EIATTR_KPARAM_INFO
	.align		4
.L_31:
        /*0008*/ 	.byte	0x04, 0x17
        /*000a*/ 	.short	(.L_33 - .L_32)
.L_32:
        /*000c*/ 	.word	0x00000000
        /*0010*/ 	.short	0x0000
        /*0012*/ 	.short	0x0000
        /*0014*/ 	.byte	0x00, 0xf0, 0x01, 0x20


	//----- nvinfo : EIATTR_AT_ENTRY_FRAGMENTS
	.align		4
.L_33:
        /*0018*/ 	.byte	0x04, 0x4f
        /*001a*/ 	.short	(.L_35 - .L_34)


	//   ....[0]....
.L_34:
        /*001c*/ 	.word	0x00000007


	//----- nvinfo : EIATTR_RESERVED_SMEM_USED
	.align		4
.L_35:
        /*0020*/ 	.byte	0x01, 0x41
	.zero		2


	//----- nvinfo : EIATTR_SPARSE_MMA_MASK
	.align		4
        /*0024*/ 	.byte	0x03, 0x50
        /*0026*/ 	.short	0x0000


	//----- nvinfo : EIATTR_TCGEN05_2CTA_USED
	.align		4
        /*0028*/ 	.byte	0x01, 0x52
	.zero		2


	//----- nvinfo : EIATTR_MAXREG_COUNT
	.align		4
        /*002c*/ 	.byte	0x03, 0x1b
        /*002e*/ 	.short	0x00ff


	//----- nvinfo : EIATTR_NUM_BARRIERS
	.align		4
        /*0030*/ 	.byte	0x02, 0x4c
        /*0032*/ 	.byte	0x07
	.zero		1


	//----- nvinfo : EIATTR_EXTERNS
	.align		4
        /*0034*/ 	.byte	0x04, 0x0f
        /*0036*/ 	.short	(.L_37 - .L_36)


	//   ....[0]....
	.align		4
.L_36:
        /*0038*/ 	.word	index@(__assertfail)


	//----- nvinfo : EIATTR_MERCURY_ISA_VERSION
	.align		4
.L_37:
        /*003c*/ 	.byte	0x03, 0x5f
        /*003e*/ 	.short	0x0101


	//----- nvinfo : EIATTR_INT_WARP_WIDE_INSTR_OFFSETS
	.align		4
        /*0040*/ 	.byte	0x04, 0x31
        /*0042*/ 	.short	(.L_39 - .L_38)


	//   ....[0]....
.L_38:
        /*0044*/ 	.word	0x00000e60


	//   ....[1]....
        /*0048*/ 	.word	0x00000f10


	//   ....[2]....
        /*004c*/ 	.word	0x000046f0


	//   ....[3]....
        /*0050*/ 	.word	0x00004710


	//   ....[4]....
        /*0054*/ 	.word	0x00004740


	//   ....[5]....
        /*0058*/ 	.word	0x00005340


	//   ....[6]....
        /*005c*/ 	.word	0x000053a0


	//   ....[7]....
        /*0060*/ 	.word	0x00005480


	//   ....[8]....
        /*0064*/ 	.word	0x00005500


	//   ....[9]....
        /*0068*/ 	.word	0x000055f0


	//   ....[10]....
        /*006c*/ 	.word	0x00005680


	//   ....[11]....
        /*0070*/ 	.word	0x00005770


	//   ....[12]....
        /*0074*/ 	.word	0x00005820


	//----- nvinfo : EIATTR_COOP_GROUP_MASK_REGIDS
	.align		4
.L_39:
        /*0078*/ 	.byte	0x04, 0x29
        /*007a*/ 	.short	(.L_41 - .L_40)


	//   ....[0]....
.L_40:
        /*007c*/ 	.word	0xffffffff


	//   ....[1]....
        /*0080*/ 	.word	0xffffffff


	//   ....[2]....
        /*0084*/ 	.word	0xffffffff


	//   ....[3]....
        /*0088*/ 	.word	0xffffffff


	//   ....[4]....
        /*008c*/ 	.word	0xffffffff


	//   ....[5]....
        /*0090*/ 	.word	0xffffffff


	//   ....[6]....
        /*0094*/ 	.word	0xffffffff


	//   ....[7]....
        /*0098*/ 	.word	0xffffffff


	//   ....[8]....
        /*009c*/ 	.word	0xffffffff


	//   ....[9]....
        /*00a0*/ 	.word	0xffffffff


	//   ....[10]....
        /*00a4*/ 	.word	0xffffffff


	//   ....[11]....
        /*00a8*/ 	.word	0xffffffff


	//   ....[12]....
        /*00ac*/ 	.word	0xffffffff


	//   ....[13]....
        /*00b0*/ 	.word	0xffffffff


	//----- nvinfo : EIATTR_COOP_GROUP_INSTR_OFFSETS
	.align		4
.L_41:
        /*00b4*/ 	.byte	0x04, 0x28
        /*00b6*/ 	.short	(.L_43 - .L_42)


	//   ....[0]....
.L_42:
        /*00b8*/ 	.word	0x000000b0


	//   ....[1]....
        /*00bc*/ 	.word	0x00000520


	//   ....[2]....
        /*00c0*/ 	.word	0x00000770


	//   ....[3]....
        /*00c4*/ 	.word	0x00000910


	//   ....[4]....
        /*00c8*/ 	.word	0x00000a10


	//   ....[5]....
        /*00cc*/ 	.word	0x00000b80


	//   ....[6]....
        /*00d0*/ 	.word	0x00000d20


	//   ....[7]....
        /*00d4*/ 	.word	0x00000f80


	//   ....[8]....
        /*00d8*/ 	.word	0x000023a0


	//   ....[9]....
        /*00dc*/ 	.word	0x000034d0


	//   ....[10]....
        /*00e0*/ 	.word	0x000039a0


	//   ....[11]....
        /*00e4*/ 	.word	0x000039d0


	//   ....[12]....
        /*00e8*/ 	.word	0x000045f0


	//   ....[13]....
        /*00ec*/ 	.word	0x00004800


	//----- nvinfo : EIATTR_VRC_CTA_INIT_COUNT
	.align		4
.L_43:
        /*00f0*/ 	.byte	0x02, 0x4a
        /*00f2*/ 	.byte	0x80
	.zero		1


	//----- nvinfo : EIATTR_SYSCALL_OFFSETS
	.align		4
        /*00f4*/ 	.byte	0x04, 0x46
        /*00f6*/ 	.short	(.L_45 - .L_44)


	//   ....[0]....
.L_44:
        /*00f8*/ 	.word	0x00006480


	//   ....[1]....
        /*00fc*/ 	.word	0x00006570


	//   ....[2]....
        /*0100*/ 	.word	0x00006d10


	//   ....[3]....
        /*0104*/ 	.word	0x00007990


	//   ....[4]....
        /*0108*/ 	.word	0x000085f0


	//   ....[5]....
        /*010c*/ 	.word	0x00009240


	//----- nvinfo : EIATTR_MBARRIER_INSTR_OFFSETS
	.align		4
.L_45:
        /*0110*/ 	.byte	0x04, 0x39
        /*0112*/ 	.short	(.L_47 - .L_46)


	//   ....[0]....
.L_46:
        /*0114*/ 	.word	0x00000660
        /*0118*/ 	.word	0x000000ff
        /*011c*/ 	.word	0x00000000
        /*0120*/ 	.short	0x0100
        /*0122*/ 	.byte	0x04
	.zero		1


	//   ....[1]....
        /*0124*/ 	.word	0x00000670
        /*0128*/ 	.word	0x000000ff
        /*012c*/ 	.word	0x00000040
        /*0130*/ 	.short	0x0100
        /*0132*/ 	.byte	0x04
	.zero		1


	//   ....[2]....
        /*0134*/ 	.word	0x00000680
        /*0138*/ 	.word	0x000000ff
        /*013c*/ 	.word	0x00000008
        /*0140*/ 	.short	0x0100
        /*0142*/ 	.byte	0x04
	.zero		1


	//   ....[3]....
        /*0144*/ 	.word	0x00000690
        /*0148*/ 	.word	0x000000ff
        /*014c*/ 	.word	0x00000048
        /*0150*/ 	.short	0x0100
        /*0152*/ 	.byte	0x04
	.zero		1


	//   ....[4]....
        /*0154*/ 	.word	0x000006a0
        /*0158*/ 	.word	0x000000ff
        /*015c*/ 	.word	0x00000010
        /*0160*/ 	.short	0x0100
        /*0162*/ 	.byte	0x04
	.zero		1


	//   ....[5]....
        /*0164*/ 	.word	0x000006b0
        /*0168*/ 	.word	0x000000ff
        /*016c*/ 	.word	0x00000050
        /*0170*/ 	.short	0x0100
        /*0172*/ 	.byte	0x04
	.zero		1


	//   ....[6]....
        /*0174*/ 	.word	0x000006c0
        /*0178*/ 	.word	0x000000ff
        /*017c*/ 	.word	0x00000018
        /*0180*/ 	.short	0x0100
        /*0182*/ 	.byte	0x04
	.zero		1


	//   ....[7]....
        /*0184*/ 	.word	0x000006d0
        /*0188*/ 	.word	0x000000ff
        /*018c*/ 	.word	0x00000058
        /*0190*/ 	.short	0x0100
        /*0192*/ 	.byte	0x04
	.zero		1


	//   ....[8]....
        /*0194*/ 	.word	0x000006e0
        /*0198*/ 	.word	0x000000ff
        /*019c*/ 	.word	0x00000020
        /*01a0*/ 	.short	0x0100
        /*01a2*/ 	.byte	0x04
	.zero		1


	//   ....[9]....
        /*01a4*/ 	.word	0x000006f0
        /*01a8*/ 	.word	0x000000ff
        /*01ac*/ 	.word	0x00000060
        /*01b0*/ 	.short	0x0100
        /*01b2*/ 	.byte	0x04
	.zero		1


	//   ....[10]....
        /*01b4*/ 	.word	0x00000700
        /*01b8*/ 	.word	0x000000ff
        /*01bc*/ 	.word	0x00000028
        /*01c0*/ 	.short	0x0100
        /*01c2*/ 	.byte	0x04
	.zero		1


	//   ....[11]....
        /*01c4*/ 	.word	0x00000710
        /*01c8*/ 	.word	0x000000ff
        /*01cc*/ 	.word	0x00000068
        /*01d0*/ 	.short	0x0100
        /*01d2*/ 	.byte	0x04
	.zero		1


	//   ....[12]....
        /*01d4*/ 	.word	0x00000720
        /*01d8*/ 	.word	0x000000ff
        /*01dc*/ 	.word	0x00000030
        /*01e0*/ 	.short	0x0100
        /*01e2*/ 	.byte	0x04
	.zero		1


	//   ....[13]....
        /*01e4*/ 	.word	0x00000730
        /*01e8*/ 	.word	0x000000ff
        /*01ec*/ 	.word	0x00000070
        /*01f0*/ 	.short	0x0100
        /*01f2*/ 	.byte	0x04
	.zero		1


	//   ....[14]....
        /*01f4*/ 	.word	0x00000740
        /*01f8*/ 	.word	0x000000ff
        /*01fc*/ 	.word	0x00000038
        /*0200*/ 	.short	0x0100
        /*0202*/ 	.byte	0x04
	.zero		1


	//   ....[15]....
        /*0204*/ 	.word	0x00000750
        /*0208*/ 	.word	0x000000ff
        /*020c*/ 	.word	0x00000078
        /*0210*/ 	.short	0x0100
        /*0212*/ 	.byte	0x04
	.zero		1


	//   ....[16]....
        /*0214*/ 	.word	0x00000880
        /*0218*/ 	.word	0x000000ff
        /*021c*/ 	.word	0x00000080
        /*0220*/ 	.short	0x0100
        /*0222*/ 	.byte	0x04
	.zero		1


	//   ....[17]....
        /*0224*/ 	.word	0x00000890
        /*0228*/ 	.word	0x000000ff
        /*022c*/ 	.word	0x000000a0
        /*0230*/ 	.short	0x0100
        /*0232*/ 	.byte	0x04
	.zero		1


	//   ....[18]....
        /*0234*/ 	.word	0x000008a0
        /*0238*/ 	.word	0x000000ff
        /*023c*/ 	.word	0x00000088
        /*0240*/ 	.short	0x0100
        /*0242*/ 	.byte	0x04
	.zero		1


	//   ....[19]....
        /*0244*/ 	.word	0x000008b0
        /*0248*/ 	.word	0x000000ff
        /*024c*/ 	.word	0x000000a8
        /*0250*/ 	.short	0x0100
        /*0252*/ 	.byte	0x04
	.zero		1


	//   ....[20]....
        /*0254*/ 	.word	0x000008c0
        /*0258*/ 	.word	0x000000ff
        /*025c*/ 	.word	0x00000090
        /*0260*/ 	.short	0x0100
        /*0262*/ 	.byte	0x04
	.zero		1


	//   ....[21]....
        /*0264*/ 	.word	0x000008d0
        /*0268*/ 	.word	0x000000ff
        /*026c*/ 	.word	0x000000b0
        /*0270*/ 	.short	0x0100
        /*0272*/ 	.byte	0x04
	.zero		1


	//   ....[22]....
        /*0274*/ 	.word	0x000008e0
        /*0278*/ 	.word	0x000000ff
        /*027c*/ 	.word	0x00000098
        /*0280*/ 	.short	0x0100
        /*0282*/ 	.byte	0x04
	.zero		1


	//   ....[23]....
        /*0284*/ 	.word	0x000008f0
        /*0288*/ 	.word	0x000000ff
        /*028c*/ 	.word	0x000000b8
        /*0290*/ 	.short	0x0100
        /*0292*/ 	.byte	0x04
	.zero		1


	//   ....[24]....
        /*0294*/ 	.word	0x000009e0
        /*0298*/ 	.word	0x000000ff
        /*029c*/ 	.word	0x000000c0
        /*02a0*/ 	.short	0x0100
        /*02a2*/ 	.byte	0x06
	.zero		1


	//   ....[25]....
        /*02a4*/ 	.word	0x000009f0
        /*02a8*/ 	.word	0x000000ff
        /*02ac*/ 	.word	0x000000c8
        /*02b0*/ 	.short	0x0100
        /*02b2*/ 	.byte	0x06
	.zero		1


	//   ....[26]....
        /*02b4*/ 	.word	0x00000b30
        /*02b8*/ 	.word	0x000000ff
        /*02bc*/ 	.word	0x000000d0
        /*02c0*/ 	.short	0x0100
        /*02c2*/ 	.byte	0x06
	.zero		1


	//   ....[27]....
        /*02c4*/ 	.word	0x00000b40
        /*02c8*/ 	.word	0x000000ff
        /*02cc*/ 	.word	0x000000e0
        /*02d0*/ 	.short	0x0100
        /*02d2*/ 	.byte	0x06
	.zero		1


	//   ....[28]....
        /*02d4*/ 	.word	0x00000b50
        /*02d8*/ 	.word	0x000000ff
        /*02dc*/ 	.word	0x000000d8
        /*02e0*/ 	.short	0x0100
        /*02e2*/ 	.byte	0x06
	.zero		1


	//   ....[29]....
        /*02e4*/ 	.word	0x00000b60
        /*02e8*/ 	.word	0x000000ff
        /*02ec*/ 	.word	0x000000e8
        /*02f0*/ 	.short	0x0100
        /*02f2*/ 	.byte	0x06
	.zero		1


	//   ....[30]....
        /*02f4*/ 	.word	0x00000c90
        /*02f8*/ 	.word	0x000000ff
        /*02fc*/ 	.word	0x000000f0
        /*0300*/ 	.short	0x0100
        /*0302*/ 	.byte	0x04
	.zero		1


	//   ....[31]....
        /*0304*/ 	.word	0x00000ca0
        /*0308*/ 	.word	0x000000ff
        /*030c*/ 	.word	0x00000110
        /*0310*/ 	.short	0x0100
        /*0312*/ 	.byte	0x04
	.zero		1


	//   ....[32]....
        /*0314*/ 	.word	0x00000cb0
        /*0318*/ 	.word	0x000000ff
        /*031c*/ 	.word	0x000000f8
        /*0320*/ 	.short	0x0100
        /*0322*/ 	.byte	0x04
	.zero		1


	//   ....[33]....
        /*0324*/ 	.word	0x00000cc0
        /*0328*/ 	.word	0x000000ff
        /*032c*/ 	.word	0x00000118
        /*0330*/ 	.short	0x0100
        /*0332*/ 	.byte	0x04
	.zero		1


	//   ....[34]....
        /*0334*/ 	.word	0x00000cd0
        /*0338*/ 	.word	0x000000ff
        /*033c*/ 	.word	0x00000100
        /*0340*/ 	.short	0x0100
        /*0342*/ 	.byte	0x04
	.zero		1


	//   ....[35]....
        /*0344*/ 	.word	0x00000ce0
        /*0348*/ 	.word	0x000000ff
        /*034c*/ 	.word	0x00000120
        /*0350*/ 	.short	0x0100
        /*0352*/ 	.byte	0x04
	.zero		1


	//   ....[36]....
        /*0354*/ 	.word	0x00000cf0
        /*0358*/ 	.word	0x000000ff
        /*035c*/ 	.word	0x00000108
        /*0360*/ 	.short	0x0100
        /*0362*/ 	.byte	0x04
	.zero		1


	//   ....[37]....
        /*0364*/ 	.word	0x00000d00
        /*0368*/ 	.word	0x000000ff
        /*036c*/ 	.word	0x00000128
        /*0370*/ 	.short	0x0100
        /*0372*/ 	.byte	0x04
	.zero		1


	//   ....[38]....
        /*0374*/ 	.word	0x00000e00
        /*0378*/ 	.word	0x000000ff
        /*037c*/ 	.word	0x00000130
        /*0380*/ 	.short	0x0100
        /*0382*/ 	.byte	0x04
	.zero		1


	//   ....[39]....
        /*0384*/ 	.word	0x00000e10
        /*0388*/ 	.word	0x000000ff
        /*038c*/ 	.word	0x00000140
        /*0390*/ 	.short	0x0100
        /*0392*/ 	.byte	0x04
	.zero		1


	//   ....[40]....
        /*0394*/ 	.word	0x00000e20
        /*0398*/ 	.word	0x000000ff
        /*039c*/ 	.word	0x00000138
        /*03a0*/ 	.short	0x0100
        /*03a2*/ 	.byte	0x04
	.zero		1


	//   ....[41]....
        /*03a4*/ 	.word	0x00000e30
        /*03a8*/ 	.word	0x000000ff
        /*03ac*/ 	.word	0x00000148
        /*03b0*/ 	.short	0x0100
        /*03b2*/ 	.byte	0x04
	.zero		1


	//   ....[42]....
        /*03b4*/ 	.word	0x00000f30
        /*03b8*/ 	.word	0x000000ff
        /*03bc*/ 	.word	0x00000150
        /*03c0*/ 	.short	0x0100
        /*03c2*/ 	.byte	0x06
	.zero		1


	//   ....[43]....
        /*03c4*/ 	.word	0x00001be0
        /*03c8*/ 	.word	0x00000000
        /*03cc*/ 	.word	0x00000140
        /*03d0*/ 	.short	0x010a
        /*03d2*/ 	.byte	0xff
	.zero		1


	//   ....[44]....
        /*03d4*/ 	.word	0x00001c00
        /*03d8*/ 	.word	0x00000000
        /*03dc*/ 	.word	0x00000130
        /*03e0*/ 	.short	0x0101
        /*03e2*/ 	.byte	0xff
	.zero		1


	//   ....[45]....
        /*03e4*/ 	.word	0x00001cb0
        /*03e8*/ 	.word	0x000000ff
        /*03ec*/ 	.word	0x00000040
        /*03f0*/ 	.short	0x010a
        /*03f2*/ 	.byte	0x04
	.zero		1


	//   ....[46]....
        /*03f4*/ 	.word	0x00001d80
        /*03f8*/ 	.word	0x000000ff
        /*03fc*/ 	.word	0x00000040
        /*0400*/ 	.short	0x010a
        /*0402*/ 	.byte	0x21
	.zero		1


	//   ....[47]....
        /*0404*/ 	.word	0x00001f30
        /*0408*/ 	.word	0x000000ff
        /*040c*/ 	.word	0x00000040
        /*0410*/ 	.short	0x010a
        /*0412*/ 	.byte	0x05
	.zero		1


	//   ....[48]....
        /*0414*/ 	.word	0x00002050
        /*0418*/ 	.word	0x000000ff
        /*041c*/ 	.word	0x000000c8
        /*0420*/ 	.short	0x0101
        /*0422*/ 	.byte	0x0d
	.zero		1


	//   ....[49]....
        /*0424*/ 	.word	0x00002070
        /*0428*/ 	.word	0x000000ff
        /*042c*/ 	.word	0x00000040
        /*0430*/ 	.short	0x010a
        /*0432*/ 	.byte	0x04
	.zero		1


	//   ....[50]....
        /*0434*/ 	.word	0x000020f0
        /*0438*/ 	.word	0x000000ff
        /*043c*/ 	.word	0x00000040
        /*0440*/ 	.short	0x010a
        /*0442*/ 	.byte	0x09
	.zero		1


	//   ....[51]....
        /*0444*/ 	.word	0x000022c0
        /*0448*/ 	.word	0x000000ff
        /*044c*/ 	.word	0x00000040
        /*0450*/ 	.short	0x010a
        /*0452*/ 	.byte	0x05
	.zero		1


	//   ....[52]....
        /*0454*/ 	.word	0x000023d0
        /*0458*/ 	.word	0x00000003
        /*045c*/ 	.word	0x000000d0
        /*0460*/ 	.short	0x010a
        /*0462*/ 	.byte	0xff
	.zero		1


	//   ....[53]....
        /*0464*/ 	.word	0x00002520
        /*0468*/ 	.word	0x00000000
        /*046c*/ 	.word	0x00000000
        /*0470*/ 	.short	0x0101
        /*0472*/ 	.byte	0xff
	.zero		1


	//   ....[54]....
        /*0474*/ 	.word	0x00002ae0
        /*0478*/ 	.word	0x000000ff
        /*047c*/ 	.word	0x00000000
        /*0480*/ 	.short	0x010a
        /*0482*/ 	.byte	0x04
	.zero		1


	//   ....[55]....
        /*0484*/ 	.word	0x00002b70
        /*0488*/ 	.word	0x000000ff
        /*048c*/ 	.word	0x00000000
        /*0490*/ 	.short	0x010a
        /*0492*/ 	.byte	0x05
	.zero		1


	//   ....[56]....
        /*0494*/ 	.word	0x00002c00
        /*0498*/ 	.word	0x000000ff
        /*049c*/ 	.word	0x00000000
        /*04a0*/ 	.short	0x010a
        /*04a2*/ 	.byte	0x05
	.zero		1


	//   ....[57]....
        /*04a4*/ 	.word	0x00002c90
        /*04a8*/ 	.word	0x000000ff
        /*04ac*/ 	.word	0x00000000
        /*04b0*/ 	.short	0x010a
        /*04b2*/ 	.byte	0x05
	.zero		1


	//   ....[58]....
        /*04b4*/ 	.word	0x00002d20
        /*04b8*/ 	.word	0x000000ff
        /*04bc*/ 	.word	0x00000000
        /*04c0*/ 	.short	0x010a
        /*04c2*/ 	.byte	0x05
	.zero		1


	//   ....[59]....
        /*04c4*/ 	.word	0x00002db0
        /*04c8*/ 	.word	0x000000ff
        /*04cc*/ 	.word	0x00000000
        /*04d0*/ 	.short	0x010a
        /*04d2*/ 	.byte	0x05
	.zero		1


	//   ....[60]....
        /*04d4*/ 	.word	0x00002e40
        /*04d8*/ 	.word	0x000000ff
        /*04dc*/ 	.word	0x00000000
        /*04e0*/ 	.short	0x010a
        /*04e2*/ 	.byte	0x05
	.zero		1


	//   ....[61]....
        /*04e4*/ 	.word	0x00002ee0
        /*04e8*/ 	.word	0x00000000
        /*04ec*/ 	.word	0x00000000
        /*04f0*/ 	.short	0x010a
        /*04f2*/ 	.byte	0xff
	.zero		1


	//   ....[62]....
        /*04f4*/ 	.word	0x00003020
        /*04f8*/ 	.word	0x00000000
        /*04fc*/ 	.word	0x00000130
        /*0500*/ 	.short	0x010a
        /*0502*/ 	.byte	0xff
	.zero		1


	//   ....[63]....
        /*0504*/ 	.word	0x00003090
        /*0508*/ 	.word	0x00000004
        /*050c*/ 	.word	0x00000000
        /*0510*/ 	.short	0x0101
        /*0512*/ 	.byte	0xff
	.zero		1


	//   ....[64]....
        /*0514*/ 	.word	0x000030b0
        /*0518*/ 	.word	0x000000ff
        /*051c*/ 	.word	0x000000e0
        /*0520*/ 	.short	0x010a
        /*0522*/ 	.byte	0x04
	.zero		1


	//   ....[65]....
        /*0524*/ 	.word	0x000031d0
        /*0528*/ 	.word	0x00000000
        /*052c*/ 	.word	0x000000d0
        /*0530*/ 	.short	0x010a
        /*0532*/ 	.byte	0xff
	.zero		1


	//   ....[66]....
        /*0534*/ 	.word	0x000032d0
        /*0538*/ 	.word	0x00000000
        /*053c*/ 	.word	0x00000000
        /*0540*/ 	.short	0x0101
        /*0542*/ 	.byte	0xff
	.zero		1


	//   ....[67]....
        /*0544*/ 	.word	0x00003360
        /*0548*/ 	.word	0x000000ff
        /*054c*/ 	.word	0x000000e0
        /*0550*/ 	.short	0x0106
        /*0552*/ 	.byte	0x04
	.zero		1


	//   ....[68]....
        /*0554*/ 	.word	0x00003380
        /*0558*/ 	.word	0x000000ff
        /*055c*/ 	.word	0x000000e0
        /*0560*/ 	.short	0x010a
        /*0562*/ 	.byte	0x04
	.zero		1


	//   ....[69]....
        /*0564*/ 	.word	0x00003410
        /*0568*/ 	.word	0x000000ff
        /*056c*/ 	.word	0x000000e0
        /*0570*/ 	.short	0x0106
        /*0572*/ 	.byte	0x07
	.zero		1


	//   ....[70]....
        /*0574*/ 	.word	0x00003450
        /*0578*/ 	.word	0x00000000
        /*057c*/ 	.word	0x000000e0
        /*0580*/ 	.short	0x010a
        /*0582*/ 	.byte	0xff
	.zero		1


	//   ....[71]....
        /*0584*/ 	.word	0x000036a0
        /*0588*/ 	.word	0x000000ff
        /*058c*/ 	.word	0x00000008
        /*0590*/ 	.short	0x010a
        /*0592*/ 	.byte	0x05
	.zero		1


	//   ....[72]....
        /*0594*/ 	.word	0x000036c0
        /*0598*/ 	.word	0x000000ff
        /*059c*/ 	.word	0x00000008
        /*05a0*/ 	.short	0x010a
        /*05a2*/ 	.byte	0x05
	.zero		1


	//   ....[73]....
        /*05a4*/ 	.word	0x00003850
        /*05a8*/ 	.word	0x000000ff
        /*05ac*/ 	.word	0x00000008
        /*05b0*/ 	.short	0x010a
        /*05b2*/ 	.byte	0x05
	.zero		1


	//   ....[74]....
        /*05b4*/ 	.word	0x00003870
        /*05b8*/ 	.word	0x000000ff
        /*05bc*/ 	.word	0x00000008
        /*05c0*/ 	.short	0x010a
        /*05c2*/ 	.byte	0x05
	.zero		1


	//   ....[75]....
        /*05c4*/ 	.word	0x00003930
        /*05c8*/ 	.word	0x000000ff
        /*05cc*/ 	.word	0x00000000
        /*05d0*/ 	.short	0x0101
        /*05d2*/ 	.byte	0x04
	.zero		1


	//   ....[76]....
        /*05d4*/ 	.word	0x00003c70
        /*05d8*/ 	.word	0x00000000
        /*05dc*/ 	.word	0x000000d0
        /*05e0*/ 	.short	0x010a
        /*05e2*/ 	.byte	0xff
	.zero		1


	//   ....[77]....
        /*05e4*/ 	.word	0x00003d30
        /*05e8*/ 	.word	0x00000000
        /*05ec*/ 	.word	0x00000000
        /*05f0*/ 	.short	0x0101
        /*05f2*/ 	.byte	0xff
	.zero		1


	//   ....[78]....
        /*05f4*/ 	.word	0x00003df0
        /*05f8*/ 	.word	0x000000ff
        /*05fc*/ 	.word	0x00000000
        /*0600*/ 	.short	0x010a
        /*0602*/ 	.byte	0x04
	.zero		1


	//   ....[79]....
        /*0604*/ 	.word	0x00003e00
        /*0608*/ 	.word	0x000000ff
        /*060c*/ 	.word	0x00000110
        /*0610*/ 	.short	0x010a
        /*0612*/ 	.byte	0x1f
	.zero		1


	//   ....[80]....
        /*0614*/ 	.word	0x00003eb0
        /*0618*/ 	.word	0x000000ff
        /*061c*/ 	.word	0x00000000
        /*0620*/ 	.short	0x010a
        /*0622*/ 	.byte	0x05
	.zero		1


	//   ....[81]....
        /*0624*/ 	.word	0x00003fe0
        /*0628*/ 	.word	0x000000ff
        /*062c*/ 	.word	0x00000000
        /*0630*/ 	.short	0x010a
        /*0632*/ 	.byte	0x04
	.zero		1


	//   ....[82]....
        /*0634*/ 	.word	0x000042e0
        /*0638*/ 	.word	0x000000ff
        /*063c*/ 	.word	0x00000000
        /*0640*/ 	.short	0x010a
        /*0642*/ 	.byte	0x04
	.zero		1


	//   ....[83]....
        /*0644*/ 	.word	0x00004370
        /*0648*/ 	.word	0x000000ff
        /*064c*/ 	.word	0x00000000
        /*0650*/ 	.short	0x010a
        /*0652*/ 	.byte	0x05
	.zero		1


	//   ....[84]....
        /*0654*/ 	.word	0x00004400
        /*0658*/ 	.word	0x000000ff
        /*065c*/ 	.word	0x00000000
        /*0660*/ 	.short	0x010a
        /*0662*/ 	.byte	0x05
	.zero		1


	//   ....[85]....
        /*0664*/ 	.word	0x000044a0
        /*0668*/ 	.word	0x00000000
        /*066c*/ 	.word	0x00000000
        /*0670*/ 	.short	0x010a
        /*0672*/ 	.byte	0xff
	.zero		1


	//   ....[86]....
        /*0674*/ 	.word	0x000044e0
        /*0678*/ 	.word	0x00000000
        /*067c*/ 	.word	0x00000000
        /*0680*/ 	.short	0x010a
        /*0682*/ 	.byte	0xff
	.zero		1


	//   ....[87]....
        /*0684*/ 	.word	0x00004550
        /*0688*/ 	.word	0x000000ff
        /*068c*/ 	.word	0x00000000
        /*0690*/ 	.short	0x0101
        /*0692*/ 	.byte	0x04
	.zero		1


	//   ....[88]....
        /*0694*/ 	.word	0x00004590
        /*0698*/ 	.word	0x000000ff
        /*069c*/ 	.word	0x00000150
        /*06a0*/ 	.short	0x010a
        /*06a2*/ 	.byte	0x1a
	.zero		1


	//   ....[89]....
        /*06a4*/ 	.word	0x000045e0
        /*06a8*/ 	.word	0x000000ff
        /*06ac*/ 	.word	0x00000000
        /*06b0*/ 	.short	0x0101
        /*06b2*/ 	.byte	0x04
	.zero		1


	//   ....[90]....
        /*06b4*/ 	.word	0x00004b00
        /*06b8*/ 	.word	0x00000008
        /*06bc*/ 	.word	0x000000d0
        /*06c0*/ 	.short	0x010a
        /*06c2*/ 	.byte	0xff
	.zero		1


	//   ....[91]....
        /*06c4*/ 	.word	0x00004c70
        /*06c8*/ 	.word	0x00000000
        /*06cc*/ 	.word	0x00000000
        /*06d0*/ 	.short	0x0101
        /*06d2*/ 	.byte	0xff
	.zero		1


	//   ....[92]....
        /*06d4*/ 	.word	0x00005150
        /*06d8*/ 	.word	0x000000ff
        /*06dc*/ 	.word	0x000000c8
        /*06e0*/ 	.short	0x010a
        /*06e2*/ 	.byte	0x15
	.zero		1


	//   ....[93]....
        /*06e4*/ 	.word	0x000052e0
        /*06e8*/ 	.word	0x000000ff
        /*06ec*/ 	.word	0x000000a0
        /*06f0*/ 	.short	0x010a
        /*06f2*/ 	.byte	0x15
	.zero		1


	//   ....[94]....
        /*06f4*/ 	.word	0x00005430
        /*06f8*/ 	.word	0x000000ff
        /*06fc*/ 	.word	0x00000080
        /*0700*/ 	.short	0x010b
        /*0702*/ 	.byte	0x15
	.zero		1


	//   ....[95]....
        /*0704*/ 	.word	0x00005440
        /*0708*/ 	.word	0x000000ff
        /*070c*/ 	.word	0x00000000
        /*0710*/ 	.short	0x0101
        /*0712*/ 	.byte	0x2b
	.zero		1


	//   ....[96]....
        /*0714*/ 	.word	0x00005450
        /*0718*/ 	.word	0x000000ff
        /*071c*/ 	.word	0x000000a8
        /*0720*/ 	.short	0x010a
        /*0722*/ 	.byte	0x15
	.zero		1


	//   ....[97]....
        /*0724*/ 	.word	0x000055a0
        /*0728*/ 	.word	0x000000ff
        /*072c*/ 	.word	0x00000088
        /*0730*/ 	.short	0x010b
        /*0732*/ 	.byte	0x15
	.zero		1


	//   ....[98]....
        /*0734*/ 	.word	0x000055b0
        /*0738*/ 	.word	0x000000ff
        /*073c*/ 	.word	0x00000000
        /*0740*/ 	.short	0x0101
        /*0742*/ 	.byte	0x29
	.zero		1


	//   ....[99]....
        /*0744*/ 	.word	0x000055c0
        /*0748*/ 	.word	0x000000ff
        /*074c*/ 	.word	0x000000b0
        /*0750*/ 	.short	0x010a
        /*0752*/ 	.byte	0x15
	.zero		1


	//   ....[100]....
        /*0754*/ 	.word	0x00005720
        /*0758*/ 	.word	0x000000ff
        /*075c*/ 	.word	0x00000090
        /*0760*/ 	.short	0x010b
        /*0762*/ 	.byte	0x15
	.zero		1


	//   ....[101]....
        /*0764*/ 	.word	0x00005730
        /*0768*/ 	.word	0x000000ff
        /*076c*/ 	.word	0x00000000
        /*0770*/ 	.short	0x0101
        /*0772*/ 	.byte	0x28
	.zero		1


	//   ....[102]....
        /*0774*/ 	.word	0x00005740
        /*0778*/ 	.word	0x000000ff
        /*077c*/ 	.word	0x000000b8
        /*0780*/ 	.short	0x010a
        /*0782*/ 	.byte	0x15
	.zero		1


	//   ....[103]....
        /*0784*/ 	.word	0x00005940
        /*0788*/ 	.word	0x000000ff
        /*078c*/ 	.word	0x00000098
        /*0790*/ 	.short	0x010b
        /*0792*/ 	.byte	0x15
	.zero		1


	//   ....[104]....
        /*0794*/ 	.word	0x00005950
        /*0798*/ 	.word	0x000000ff
        /*079c*/ 	.word	0x00000000
        /*07a0*/ 	.short	0x0101
        /*07a2*/ 	.byte	0x27
	.zero		1


	//   ....[105]....
        /*07a4*/ 	.word	0x00005980
        /*07a8*/ 	.word	0x000000ff
        /*07ac*/ 	.word	0x000000a0
        /*07b0*/ 	.short	0x010a
        /*07b2*/ 	.byte	0x15
	.zero		1


	//   ....[106]....
        /*07b4*/ 	.word	0x000059a0
        /*07b8*/ 	.word	0x000000ff
        /*07bc*/ 	.word	0x000000a8
        /*07c0*/ 	.short	0x010a
        /*07c2*/ 	.byte	0x15
	.zero		1


	//   ....[107]....
        /*07c4*/ 	.word	0x000059c0
        /*07c8*/ 	.word	0x000000ff
        /*07cc*/ 	.word	0x000000b0
        /*07d0*/ 	.short	0x010a
        /*07d2*/ 	.byte	0x15
	.zero		1


	//   ....[108]....
        /*07d4*/ 	.word	0x00005a00
        /*07d8*/ 	.word	0x00000000
        /*07dc*/ 	.word	0x000000b8
        /*07e0*/ 	.short	0x010a
        /*07e2*/ 	.byte	0xff
	.zero		1


	//   ....[109]....
        /*07e4*/ 	.word	0x00005d10
        /*07e8*/ 	.word	0x00000003
        /*07ec*/ 	.word	0x000000d0
        /*07f0*/ 	.short	0x010a
        /*07f2*/ 	.byte	0xff
	.zero		1


	//   ....[110]....
        /*07f4*/ 	.word	0x00005e90
        /*07f8*/ 	.word	0x00000000
        /*07fc*/ 	.word	0x00000000
        /*0800*/ 	.short	0x0101
        /*0802*/ 	.byte	0xff
	.zero		1


	//   ....[111]....
        /*0804*/ 	.word	0x000069d0
        /*0808*/ 	.word	0x000000ff
        /*080c*/ 	.word	0x00000080
        /*0810*/ 	.short	0x010a
        /*0812*/ 	.byte	0x2c
	.zero		1


	//   ....[112]....
        /*0814*/ 	.word	0x00006a10
        /*0818*/ 	.word	0x00000062
        /*081c*/ 	.word	0x000000f0
        /*0820*/ 	.short	0x010a
        /*0822*/ 	.byte	0xff
	.zero		1


	//   ....[113]....
        /*0824*/ 	.word	0x00006b00
        /*0828*/ 	.word	0x000000ff
        /*082c*/ 	.word	0x00000080
        /*0830*/ 	.short	0x010a
        /*0832*/ 	.byte	0x2c
	.zero		1


	//   ....[114]....
        /*0834*/ 	.word	0x00006bf0
        /*0838*/ 	.word	0x00000062
        /*083c*/ 	.word	0x000000f0
        /*0840*/ 	.short	0x010a
        /*0842*/ 	.byte	0xff
	.zero		1


	//   ....[115]....
        /*0844*/ 	.word	0x000076c0
        /*0848*/ 	.word	0x00000000
        /*084c*/ 	.word	0x00000000
        /*0850*/ 	.short	0x0101
        /*0852*/ 	.byte	0xff
	.zero		1


	//   ....[116]....
        /*0854*/ 	.word	0x000076d0
        /*0858*/ 	.word	0x00000003
        /*085c*/ 	.word	0x00000080
        /*0860*/ 	.short	0x010a
        /*0862*/ 	.byte	0xff
	.zero		1


	//   ....[117]....
        /*0864*/ 	.word	0x000077b0
        /*0868*/ 	.word	0x00000003
        /*086c*/ 	.word	0x00000080
        /*0870*/ 	.short	0x010a
        /*0872*/ 	.byte	0xff
	.zero		1


	//   ....[118]....
        /*0874*/ 	.word	0x00008320
        /*0878*/ 	.word	0x00000068
        /*087c*/ 	.word	0x00000000
        /*0880*/ 	.short	0x0101
        /*0882*/ 	.byte	0xff
	.zero		1


	//   ....[119]....
        /*0884*/ 	.word	0x00008340
        /*0888*/ 	.word	0x0000003e
        /*088c*/ 	.word	0x00000080
        /*0890*/ 	.short	0x010a
        /*0892*/ 	.byte	0xff
	.zero		1


	//   ....[120]....
        /*0894*/ 	.word	0x00008410
        /*0898*/ 	.word	0x0000003e
        /*089c*/ 	.word	0x00000080
        /*08a0*/ 	.short	0x010a
        /*08a2*/ 	.byte	0xff
	.zero		1


	//   ....[121]....
        /*08a4*/ 	.word	0x00008f70
        /*08a8*/ 	.word	0x0000003e
        /*08ac*/ 	.word	0x00000000
        /*08b0*/ 	.short	0x0101
        /*08b2*/ 	.byte	0xff
	.zero		1


	//   ....[122]....
        /*08b4*/ 	.word	0x00008f90
        /*08b8*/ 	.word	0x0000003d
        /*08bc*/ 	.word	0x00000080
        /*08c0*/ 	.short	0x010a
        /*08c2*/ 	.byte	0xff
	.zero		1


	//   ....[123]....
        /*08c4*/ 	.word	0x00009060
        /*08c8*/ 	.word	0x0000003d
        /*08cc*/ 	.word	0x00000080
        /*08d0*/ 	.short	0x010a
        /*08d2*/ 	.byte	0xff
	.zero		1


	//   ....[124]....
        /*08d4*/ 	.word	0x00009450
        /*08d8*/ 	.word	0x00000062
        /*08dc*/ 	.word	0x00000000
        /*08e0*/ 	.short	0x0101
        /*08e2*/ 	.byte	0xff
	.zero		1


	//   ....[125]....
        /*08e4*/ 	.word	0x00009c10
        /*08e8*/ 	.word	0x00000002
        /*08ec*/ 	.word	0x00000000
        /*08f0*/ 	.short	0x0101
        /*08f2*/ 	.byte	0xff
	.zero		1


	//   ....[126]....
        /*08f4*/ 	.word	0x00009ec0
        /*08f8*/ 	.word	0x000000ff
        /*08fc*/ 	.word	0x00000000
        /*0900*/ 	.short	0x0101
        /*0902*/ 	.byte	0x04
	.zero		1


	//   ....[127]....
        /*0904*/ 	.word	0x00009ee0
        /*0908*/ 	.word	0x00000000
        /*090c*/ 	.word	0x00000140
        /*0910*/ 	.short	0x010a
        /*0912*/ 	.byte	0xff
	.zero		1


	//   ....[128]....
        /*0914*/ 	.word	0x00009f40
        /*0918*/ 	.word	0x00000000
        /*091c*/ 	.word	0x00000040
        /*0920*/ 	.short	0x010a
        /*0922*/ 	.byte	0xff
	.zero		1


	//   ....[129]....
        /*0924*/ 	.word	0x00009fa0
        /*0928*/ 	.word	0x00000000
        /*092c*/ 	.word	0x00000040
        /*0930*/ 	.short	0x010a
        /*0932*/ 	.byte	0xff
	.zero		1


	//   ....[130]....
        /*0934*/ 	.word	0x00009ff0
        /*0938*/ 	.word	0x00000003
        /*093c*/ 	.word	0x000000d0
        /*0940*/ 	.short	0x010a
        /*0942*/ 	.byte	0xff
	.zero		1


	//   ....[131]....
        /*0944*/ 	.word	0x0000a050
        /*0948*/ 	.word	0x00000000
        /*094c*/ 	.word	0x00000000
        /*0950*/ 	.short	0x010a
        /*0952*/ 	.byte	0xff
	.zero		1


	//   ....[132]....
        /*0954*/ 	.word	0x0000a0b0
        /*0958*/ 	.word	0x00000000
        /*095c*/ 	.word	0x00000000
        /*0960*/ 	.short	0x010a
        /*0962*/ 	.byte	0xff
	.zero		1


	//   ....[133]....
        /*0964*/ 	.word	0x0000a110
        /*0968*/ 	.word	0x00000000
        /*096c*/ 	.word	0x00000000
        /*0970*/ 	.short	0x010a
        /*0972*/ 	.byte	0xff
	.zero		1


	//   ....[134]....
        /*0974*/ 	.word	0x0000a170
        /*0978*/ 	.word	0x00000000
        /*097c*/ 	.word	0x00000000
        /*0980*/ 	.short	0x010a
        /*0982*/ 	.byte	0xff
	.zero		1


	//   ....[135]....
        /*0984*/ 	.word	0x0000a1d0
        /*0988*/ 	.word	0x00000000
        /*098c*/ 	.word	0x00000000
        /*0990*/ 	.short	0x010a
        /*0992*/ 	.byte	0xff
	.zero		1


	//   ....[136]....
        /*0994*/ 	.word	0x0000a230
        /*0998*/ 	.word	0x00000000
        /*099c*/ 	.word	0x00000000
        /*09a0*/ 	.short	0x010a
        /*09a2*/ 	.byte	0xff
	.zero		1


	//   ....[137]....
        /*09a4*/ 	.word	0x0000a290
        /*09a8*/ 	.word	0x00000000
        /*09ac*/ 	.word	0x00000000
        /*09b0*/ 	.short	0x010a
        /*09b2*/ 	.byte	0xff
	.zero		1


	//   ....[138]....
        /*09b4*/ 	.word	0x0000a2e0
        /*09b8*/ 	.word	0x00000000
        /*09bc*/ 	.word	0x00000130
        /*09c0*/ 	.short	0x010a
        /*09c2*/ 	.byte	0xff
	.zero		1


	//   ....[139]....
        /*09c4*/ 	.word	0x0000a340
        /*09c8*/ 	.word	0x00000000
        /*09cc*/ 	.word	0x000000e0
        /*09d0*/ 	.short	0x010a
        /*09d2*/ 	.byte	0xff
	.zero		1


	//   ....[140]....
        /*09d4*/ 	.word	0x0000a390
        /*09d8*/ 	.word	0x00000000
        /*09dc*/ 	.word	0x000000d0
        /*09e0*/ 	.short	0x010a
        /*09e2*/ 	.byte	0xff
	.zero		1


	//   ....[141]....
        /*09e4*/ 	.word	0x0000a3f0
        /*09e8*/ 	.word	0x00000000
        /*09ec*/ 	.word	0x000000e0
        /*09f0*/ 	.short	0x010a
        /*09f2*/ 	.byte	0xff
	.zero		1


	//   ....[142]....
        /*09f4*/ 	.word	0x0000a450
        /*09f8*/ 	.word	0x00000005
        /*09fc*/ 	.word	0x00000008
        /*0a00*/ 	.short	0x010a
        /*0a02*/ 	.byte	0xff
	.zero		1


	//   ....[143]....
        /*0a04*/ 	.word	0x0000a540
        /*0a08*/ 	.word	0x00000003
        /*0a0c*/ 	.word	0x00000008
        /*0a10*/ 	.short	0x010a
        /*0a12*/ 	.byte	0xff
	.zero		1


	//   ....[144]....
        /*0a14*/ 	.word	0x0000a590
        /*0a18*/ 	.word	0x00000000
        /*0a1c*/ 	.word	0x000000d0
        /*0a20*/ 	.short	0x010a
        /*0a22*/ 	.byte	0xff
	.zero		1


	//   ....[145]....
        /*0a24*/ 	.word	0x0000a5f0
        /*0a28*/ 	.word	0x00000000
        /*0a2c*/ 	.word	0x00000110
        /*0a30*/ 	.short	0x010a
        /*0a32*/ 	.byte	0xff
	.zero		1


	//   ....[146]....
        /*0a34*/ 	.word	0x0000a650
        /*0a38*/ 	.word	0x00000000
        /*0a3c*/ 	.word	0x00000000
        /*0a40*/ 	.short	0x010a
        /*0a42*/ 	.byte	0xff
	.zero		1


	//   ....[147]....
        /*0a44*/ 	.word	0x0000a6b0
        /*0a48*/ 	.word	0x00000000
        /*0a4c*/ 	.word	0x00000000
        /*0a50*/ 	.short	0x010a
        /*0a52*/ 	.byte	0xff
	.zero		1


	//   ....[148]....
        /*0a54*/ 	.word	0x0000a710
        /*0a58*/ 	.word	0x00000000
        /*0a5c*/ 	.word	0x00000000
        /*0a60*/ 	.short	0x010a
        /*0a62*/ 	.byte	0xff
	.zero		1


	//   ....[149]....
        /*0a64*/ 	.word	0x0000a770
        /*0a68*/ 	.word	0x00000000
        /*0a6c*/ 	.word	0x00000000
        /*0a70*/ 	.short	0x010a
        /*0a72*/ 	.byte	0xff
	.zero		1


	//   ....[150]....
        /*0a74*/ 	.word	0x0000a7d0
        /*0a78*/ 	.word	0x00000000
        /*0a7c*/ 	.word	0x00000150
        /*0a80*/ 	.short	0x010a
        /*0a82*/ 	.byte	0xff
	.zero		1


	//   ....[151]....
        /*0a84*/ 	.word	0x0000a820
        /*0a88*/ 	.word	0x00000008
        /*0a8c*/ 	.word	0x000000d0
        /*0a90*/ 	.short	0x010a
        /*0a92*/ 	.byte	0xff
	.zero		1


	//   ....[152]....
        /*0a94*/ 	.word	0x0000a880
        /*0a98*/ 	.word	0x00000000
        /*0a9c*/ 	.word	0x000000c8
        /*0aa0*/ 	.short	0x010a
        /*0aa2*/ 	.byte	0xff
	.zero		1


	//   ....[153]....
        /*0aa4*/ 	.word	0x0000a8e0
        /*0aa8*/ 	.word	0x00000005
        /*0aac*/ 	.word	0x000000a0
        /*0ab0*/ 	.short	0x010a
        /*0ab2*/ 	.byte	0xff
	.zero		1


	//   ....[154]....
        /*0ab4*/ 	.word	0x0000a940
        /*0ab8*/ 	.word	0x00000005
        /*0abc*/ 	.word	0x000000a8
        /*0ac0*/ 	.short	0x010a
        /*0ac2*/ 	.byte	0xff
	.zero		1


	//   ....[155]....
        /*0ac4*/ 	.word	0x0000a9a0
        /*0ac8*/ 	.word	0x00000005
        /*0acc*/ 	.word	0x000000b0
        /*0ad0*/ 	.short	0x010a
        /*0ad2*/ 	.byte	0xff
	.zero		1


	//   ....[156]....
        /*0ad4*/ 	.word	0x0000aa00
        /*0ad8*/ 	.word	0x00000005
        /*0adc*/ 	.word	0x000000b8
        /*0ae0*/ 	.short	0x010a
        /*0ae2*/ 	.byte	0xff
	.zero		1


	//   ....[157]....
        /*0ae4*/ 	.word	0x0000aa60
        /*0ae8*/ 	.word	0x00000000
        /*0aec*/ 	.word	0x000000a0
        /*0af0*/ 	.short	0x010a
        /*0af2*/ 	.byte	0xff
	.zero		1


	//   ....[158]....
        /*0af4*/ 	.word	0x0000aac0
        /*0af8*/ 	.word	0x00000000
        /*0afc*/ 	.word	0x000000a8
        /*0b00*/ 	.short	0x010a
        /*0b02*/ 	.byte	0xff
	.zero		1


	//   ....[159]....
        /*0b04*/ 	.word	0x0000ab20
        /*0b08*/ 	.word	0x00000000
        /*0b0c*/ 	.word	0x000000b0
        /*0b10*/ 	.short	0x010a
        /*0b12*/ 	.byte	0xff
	.zero		1


	//   ....[160]....
        /*0b14*/ 	.word	0x0000ab70
        /*0b18*/ 	.word	0x00000003
        /*0b1c*/ 	.word	0x000000d0
        /*0b20*/ 	.short	0x010a
        /*0b22*/ 	.byte	0xff
	.zero		1


	//   ....[161]....
        /*0b24*/ 	.word	0x0000abd0
        /*0b28*/ 	.word	0x00000000
        /*0b2c*/ 	.word	0x00000080
        /*0b30*/ 	.short	0x010a
        /*0b32*/ 	.byte	0xff
	.zero		1


	//   ....[162]....
        /*0b34*/ 	.word	0x0000ac20
        /*0b38*/ 	.word	0x00000062
        /*0b3c*/ 	.word	0x000000f0
        /*0b40*/ 	.short	0x010a
        /*0b42*/ 	.byte	0xff
	.zero		1


	//   ....[163]....
        /*0b44*/ 	.word	0x0000ac70
        /*0b48*/ 	.word	0x00000003
        /*0b4c*/ 	.word	0x00000080
        /*0b50*/ 	.short	0x010a
        /*0b52*/ 	.byte	0xff
	.zero		1


	//   ....[164]....
        /*0b54*/ 	.word	0x0000acc0
        /*0b58*/ 	.word	0x0000003e
        /*0b5c*/ 	.word	0x00000080
        /*0b60*/ 	.short	0x010a
        /*0b62*/ 	.byte	0xff
	.zero		1


	//   ....[165]....
        /*0b64*/ 	.word	0x0000ad10
        /*0b68*/ 	.word	0x0000003d
        /*0b6c*/ 	.word	0x00000080
        /*0b70*/ 	.short	0x010a
        /*0b72*/ 	.byte	0xff
	.zero		1


	//----- nvinfo : EIATTR_NUM_MBARRIERS
	.align		4
.L_47:
        /*0b74*/ 	.byte	0x03, 0x38
        /*0b76*/ 	.short	0x002b


	//----- nvinfo : EIATTR_EXIT_INSTR_OFFSETS
	.align		4
        /*0b78*/ 	.byte	0x04, 0x1c
        /*0b7a*/ 	.short	(.L_49 - .L_48)


	//   ....[0]....
.L_48:
        /*0b7c*/ 	.word	0x00002f10


	//   ....[1]....
        /*0b80*/ 	.word	0x00003420


	//   ....[2]....
        /*0b84*/ 	.word	0x00003480


	//   ....[3]....
        /*0b88*/ 	.word	0x00004810


	//   ....[4]....
        /*0b8c*/ 	.word	0x00005a30


	//   ....[5]....
        /*0b90*/ 	.word	0x00005a70


	//   ....[6]....
        /*0b94*/ 	.word	0x00009da0


	//   ....[7]....
        /*0b98*/ 	.word	0x00009e20


	//   ....[8]....
        /*0b9c*/ 	.word	0x00009e50


	//   ....[9]....
        /*0ba0*/ 	.word	0x00009ed0


	//----- nvinfo : EIATTR_MAX_THREADS
	.align		4
.L_49:
        /*0ba4*/ 	.byte	0x04, 0x05
        /*0ba6*/ 	.short	(.L_51 - .L_50)
.L_50:
        /*0ba8*/ 	.word	0x00000100
        /*0bac*/ 	.word	0x00000001
        /*0bb0*/ 	.word	0x00000001


	//----- nvinfo : EIATTR_CRS_STACK_SIZE
	.align		4
.L_51:
        /*0bb4*/ 	.byte	0x04, 0x1e
        /*0bb6*/ 	.short	(.L_53 - .L_52)
.L_52:
        /*0bb8*/ 	.word	0x00000000


	//----- nvinfo : EIATTR_CBANK_PARAM_SIZE
	.align		4
.L_53:
        /*0bbc*/ 	.byte	0x03, 0x19
        /*0bbe*/ 	.short	0x0800


	//----- nvinfo : EIATTR_PARAM_CBANK
	.align		4
        /*0bc0*/ 	.byte	0x04, 0x0a
        /*0bc2*/ 	.short	(.L_55 - .L_54)
	.align		4
.L_54:
        /*0bc4*/ 	.word	index@(.nv.constant0._ZN7cutlass13device_kernelINS_4gemm6kernel13GemmUniversalIN4cute5tupleIJiiiiEEENS1_10collective13CollectiveMmaINS1_35MainloopSm100TmaUmmaWarpSpecializedILi8ELi2ELi4ENS5_IJNS4_1CILi8EEENSA_ILi1EEESC_EEEEENS5_IJNSA_ILi256EEENSA_ILi128EEENSA_ILi64EEEEEENS_10bfloat16_tENS5_IJlSC_lEEESJ_SK_NS4_8TiledMMAINS4_8MMA_AtomIJNS4_26SM100_MMA_F16BF16_2x1SM_SSISJ_SJ_fLi256ELi128ELNS4_4UMMA5MajorE0ELSP_0ELNSO_7ScaleInE0ELSQ_0EEEEEENS4_6LayoutINS5_IJSC_SC_SC_EEENS5_IJNSA_ILi0EEESV_SV_EEEEENS5_IJNS4_10UnderscoreESY_SY_EEEEENS4_18SM100_TMA_2SM_LOADENS4_14ComposedLayoutINS4_7SwizzleILi3ELi4ELi3EEENS4_18smem_ptr_flag_bitsILi16EEENST_INS5_IJSB_SH_EEENS5_IJSH_SC_EEEEEEEvNS4_8identityENS4_28SM100_TMA_2SM_LOAD_MULTICASTES1A_vS1B_EENS_8epilogue10collective18CollectiveEpilogueINS1E_23Sm100TmaWarpSpecializedILi4ELi2ELi32ELb1ELb0EEEJNS5_IJSG_SG_SH_EEENS5_IJNST_ISG_SC_EENST_INSA_ILi32EEESC_EEEEESJ_SK_SJ_SK_NS1E_6fusion15FusionCallbacksIS1I_NS1O_17LinearCombinationISJ_fSJ_fLNS_15FloatRoundStyleE2EEES1J_S1N_JEEENS4_5SM1004TMEM4LOAD26SM100_TMEM_LOAD_32dp32b32xENS4_13SM90_TMA_LOADENS12_INS13_ILi2ELi4ELi3EEES16_NST_INS5_IJSB_S1L_EEENS5_IJS1L_SC_EEEEEEENS4_39AutoVectorizingCopyWithAssumedAlignmentILi128EEENS4_14SM90_TMA_STOREES23_S25_S25_EEEvvEEEEvNT_6ParamsE)
        /*0bc8*/ 	.short	0x0380
        /*0bca*/ 	.short	0x0800


	//----- nvinfo : EIATTR_SW_WAR
	.align		4
.L_55:
        /*0bcc*/ 	.byte	0x04, 0x36
        /*0bce*/ 	.short	(.L_57 - .L_56)
.L_56:
        /*0bd0*/ 	.word	0x00000008
.L_57:


//--------------------- .nv.callgraph             --------------------------
	.section	.nv.callgraph,"",@"SHT_CUDA_CALLGRAPH"
	.align	4
	.sectionentsize	8
	.align		4
        /*0000*/ 	.word	0x00000000
	.align		4
        /*0004*/ 	.word	0xffffffff
	.align		4
        /*0008*/ 	.word	index@(_ZN7cutlass13device_kernelINS_4gemm6kernel13GemmUniversalIN4cute5tupleIJiiiiEEENS1_10collective13CollectiveMmaINS1_35MainloopSm100TmaUmmaWarpSpecializedILi8ELi2ELi4ENS5_IJNS4_1CILi8EEENSA_ILi1EEESC_EEEEENS5_IJNSA_ILi256EEENSA_ILi128EEENSA_ILi64EEEEEENS_10bfloat16_tENS5_IJlSC_lEEESJ_SK_NS4_8TiledMMAINS4_8MMA_AtomIJNS4_26SM100_MMA_F16BF16_2x1SM_SSISJ_SJ_fLi256ELi128ELNS4_4UMMA5MajorE0ELSP_0ELNSO_7ScaleInE0ELSQ_0EEEEEENS4_6LayoutINS5_IJSC_SC_SC_EEENS5_IJNSA_ILi0EEESV_SV_EEEEENS5_IJNS4_10UnderscoreESY_SY_EEEEENS4_18SM100_TMA_2SM_LOADENS4_14ComposedLayoutINS4_7SwizzleILi3ELi4ELi3EEENS4_18smem_ptr_flag_bitsILi16EEENST_INS5_IJSB_SH_EEENS5_IJSH_SC_EEEEEEEvNS4_8identityENS4_28SM100_TMA_2SM_LOAD_MULTICASTES1A_vS1B_EENS_8epilogue10collective18CollectiveEpilogueINS1E_23Sm100TmaWarpSpecializedILi4ELi2ELi32ELb1ELb0EEEJNS5_IJSG_SG_SH_EEENS5_IJNST_ISG_SC_EENST_INSA_ILi32EEESC_EEEEESJ_SK_SJ_SK_NS1E_6fusion15FusionCallbacksIS1I_NS1O_17LinearCombinationISJ_fSJ_fLNS_15FloatRoundStyleE2EEES1J_S1N_JEEENS4_5SM1004TMEM4LOAD26SM100_TMEM_LOAD_32dp32b32xENS4_13SM90_TMA_LOADENS12_INS13_ILi2ELi4ELi3EEES16_NST_INS5_IJSB_S1L_EEENS5_IJS1L_SC_EEEEEEENS4_39AutoVectorizingCopyWithAssumedAlignmentILi128EEENS4_14SM90_TMA_STOREES23_S25_S25_EEEvvEEEEvNT_6ParamsE)
	.align		4
        /*000c*/ 	.word	index@(__assertfail)
	.align		4
        /*0010*/ 	.word	0x00000000
	.align		4
        /*0014*/ 	.word	0xfffffffe
	.align		4
        /*0018*/ 	.word	0x00000000
	.align		4
        /*001c*/ 	.word	0xfffffffd
	.align		4
        /*0020*/ 	.word	0x00000000
	.align		4
        /*0024*/ 	.word	0xfffffffc


//--------------------- .nv.constant4             --------------------------
	.section	.nv.constant4,"a",@progbits
	.align	8
	.align		8
.nv.constant4:
        /*0000*/ 	.dword	__assertfail
	.align		8
        /*0008*/ 	.dword	__unnamed_1
	.align		8
        /*0010*/ 	.dword	__unnamed_2
	.align		8
        /*0018*/ 	.dword	_ZN40_INTERNAL_f50c4f49_4_k_cu_b0b7d06e_173824cuda3std3__45__cpo5beginE
	.align		8
        /*0020*/ 	.dword	_ZN40_INTERNAL_f50c4f49_4_k_cu_b0b7d06e_173824cuda3std3__45__cpo3endE
	.align		8
        /*0028*/ 	.dword	_ZN40_INTERNAL_f50c4f49_4_k_cu_b0b7d06e_173824cuda3std3__45__cpo6cbeginE
	.align		8
        /*0030*/ 	.dword	_ZN40_INTERNAL_f50c4f49_4_k_cu_b0b7d06e_173824cuda3std3__45__cpo4cendE
	.align		8
        /*0038*/ 	.dword	_ZN40_INTERNAL_f50c4f49_4_k_cu_b0b7d06e_173824cuda3std3__442_GLOBAL__N__f50c4f49_4_k_cu_b0b7d06e_173826ignoreE
	.align		8
        /*0040*/ 	.dword	_ZN40_INTERNAL_f50c4f49_4_k_cu_b0b7d06e_173824cuda3std3__419piecewise_constructE
	.align		8
        /*0048*/ 	.dword	_ZN40_INTERNAL_f50c4f49_4_k_cu_b0b7d06e_173824cuda3std3__48in_placeE
	.align		8
        /*0050*/ 	.dword	_ZN40_INTERNAL_f50c4f49_4_k_cu_b0b7d06e_173824cuda3std6ranges3__45__cpo4swapE
	.align		8
        /*0058*/ 	.dword	_ZN40_INTERNAL_f50c4f49_4_k_cu_b0b7d06e_173824cuda3std6ranges3__45__cpo9iter_moveE
	.align		8
        /*0060*/ 	.dword	_ZN40_INTERNAL_f50c4f49_4_k_cu_b0b7d06e_173824cute7productE
	.align		8
        /*0068*/ 	.dword	_ZN40_INTERNAL_f50c4f49_4_k_cu_b0b7d06e_173824cute1_E
	.align		8
        /*0070*/ 	.dword	$str$25
	.align		8
        /*0078*/ 	.dword	$str$26
	.align		8
        /*0080*/ 	.dword	$str$27
	.align		8
        /*0088*/ 	.dword	$str$28


//--------------------- .text._ZN7cutlass13device_kernelINS_4gemm6kernel13GemmUniversalIN4cute5tupleIJiiiiEEENS1_10collective13CollectiveMmaINS1_35MainloopSm100TmaUmmaWarpSpecializedILi8ELi2ELi4ENS5_IJNS4_1CILi8EEENSA_ILi1EEESC_EEEEENS5_IJNSA_ILi256EEENSA_ILi128EEENSA_ILi64EEEEEENS_10bfloat16_tENS5_IJlSC_lEEESJ_SK_NS4_8TiledMMAINS4_8MMA_AtomIJNS4_26SM100_MMA_F16BF16_2x1SM_SSISJ_SJ_fLi256ELi128ELNS4_4UMMA5MajorE0ELSP_0ELNSO_7ScaleInE0ELSQ_0EEEEEENS4_6LayoutINS5_IJSC_SC_SC_EEENS5_IJNSA_ILi0EEESV_SV_EEEEENS5_IJNS4_10UnderscoreESY_SY_EEEEENS4_18SM100_TMA_2SM_LOADENS4_14ComposedLayoutINS4_7SwizzleILi3ELi4ELi3EEENS4_18smem_ptr_flag_bitsILi16EEENST_INS5_IJSB_SH_EEENS5_IJSH_SC_EEEEEEEvNS4_8identityENS4_28SM100_TMA_2SM_LOAD_MULTICASTES1A_vS1B_EENS_8epilogue10collective18CollectiveEpilogueINS1E_23Sm100TmaWarpSpecializedILi4ELi2ELi32ELb1ELb0EEEJNS5_IJSG_SG_SH_EEENS5_IJNST_ISG_SC_EENST_INSA_ILi32EEESC_EEEEESJ_SK_SJ_SK_NS1E_6fusion15FusionCallbacksIS1I_NS1O_17LinearCombinationISJ_fSJ_fLNS_15FloatRoundStyleE2EEES1J_S1N_JEEENS4_5SM1004TMEM4LOAD26SM100_TMEM_LOAD_32dp32b32xENS4_13SM90_TMA_LOADENS12_INS13_ILi2ELi4ELi3EEES16_NST_INS5_IJSB_S1L_EEENS5_IJS1L_SC_EEEEEEENS4_39AutoVectorizingCopyWithAssumedAlignmentILi128EEENS4_14SM90_TMA_STOREES23_S25_S25_EEEvvEEEEvNT_6ParamsE --------------------------
	.section	.text._ZN7cutlass13device_kernelINS_4gemm6kernel13GemmUniversalIN4cute5tupleIJiiiiEEENS1_10collective13CollectiveMmaINS1_35MainloopSm100TmaUmmaWarpSpecializedILi8ELi2ELi4ENS5_IJNS4_1CILi8EEENSA_ILi1EEESC_EEEEENS5_IJNSA_ILi256EEENSA_ILi128EEENSA_ILi64EEEEEENS_10bfloat16_tENS5_IJlSC_lEEESJ_SK_NS4_8TiledMMAINS4_8MMA_AtomIJNS4_26SM100_MMA_F16BF16_2x1SM_SSISJ_SJ_fLi256ELi128ELNS4_4UMMA5MajorE0ELSP_0ELNSO_7ScaleInE0ELSQ_0EEEEEENS4_6LayoutINS5_IJSC_SC_SC_EEENS5_IJNSA_ILi0EEESV_SV_EEEEENS5_IJNS4_10UnderscoreESY_SY_EEEEENS4_18SM100_TMA_2SM_LOADENS4_14ComposedLayoutINS4_7SwizzleILi3ELi4ELi3EEENS4_18smem_ptr_flag_bitsILi16EEENST_INS5_IJSB_SH_EEENS5_IJSH_SC_EEEEEEEvNS4_8identityENS4_28SM100_TMA_2SM_LOAD_MULTICASTES1A_vS1B_EENS_8epilogue10collective18CollectiveEpilogueINS1E_23Sm100TmaWarpSpecializedILi4ELi2ELi32ELb1ELb0EEEJNS5_IJSG_SG_SH_EEENS5_IJNST_ISG_SC_EENST_INSA_ILi32EEESC_EEEEESJ_SK_SJ_SK_NS1E_6fusion15FusionCallbacksIS1I_NS1O_17LinearCombinationISJ_fSJ_fLNS_15FloatRoundStyleE2EEES1J_S1N_JEEENS4_5SM1004TMEM4LOAD26SM100_TMEM_LOAD_32dp32b32xENS4_13SM90_TMA_LOADENS12_INS13_ILi2ELi4ELi3EEES16_NST_INS5_IJSB_S1L_EEENS5_IJS1L_SC_EEEEEEENS4_39AutoVectorizingCopyWithAssumedAlignmentILi128EEENS4_14SM90_TMA_STOREES23_S25_S25_EEEvvEEEEvNT_6ParamsE,"ax",@progbits
	.align	128
.text._ZN7cutlass13device_kernelINS_4gemm6kernel13GemmUniversalIN4cute5tupleIJiiiiEEENS1_10collective13CollectiveMmaINS1_35MainloopSm100TmaUmmaWarpSpecializedILi8ELi2ELi4ENS5_IJNS4_1CILi8EEENSA_ILi1EEESC_EEEEENS5_IJNSA_ILi256EEENSA_ILi128EEENSA_ILi64EEEEEENS_10bfloat16_tENS5_IJlSC_lEEESJ_SK_NS4_8TiledMMAINS4_8MMA_AtomIJNS4_26SM100_MMA_F16BF16_2x1SM_SSISJ_SJ_fLi256ELi128ELNS4_4UMMA5MajorE0ELSP_0ELNSO_7ScaleInE0ELSQ_0EEEEEENS4_6LayoutINS5_IJSC_SC_SC_EEENS5_IJNSA_ILi0EEESV_SV_EEEEENS5_IJNS4_10UnderscoreESY_SY_EEEEENS4_18SM100_TMA_2SM_LOADENS4_14ComposedLayoutINS4_7SwizzleILi3ELi4ELi3EEENS4_18smem_ptr_flag_bitsILi16EEENST_INS5_IJSB_SH_EEENS5_IJSH_SC_EEEEEEEvNS4_8identityENS4_28SM100_TMA_2SM_LOAD_MULTICASTES1A_vS1B_EENS_8epilogue10collective18CollectiveEpilogueINS1E_23Sm100TmaWarpSpecializedILi4ELi2ELi32ELb1ELb0EEEJNS5_IJSG_SG_SH_EEENS5_IJNST_ISG_SC_EENST_INSA_ILi32EEESC_EEEEESJ_SK_SJ_SK_NS1E_6fusion15FusionCallbacksIS1I_NS1O_17LinearCombinationISJ_fSJ_fLNS_15FloatRoundStyleE2EEES1J_S1N_JEEENS4_5SM1004TMEM4LOAD26SM100_TMEM_LOAD_32dp32b32xENS4_13SM90_TMA_LOADENS12_INS13_ILi2ELi4ELi3EEES16_NST_INS5_IJSB_S1L_EEENS5_IJS1L_SC_EEEEEEENS4_39AutoVectorizingCopyWithAssumedAlignmentILi128EEENS4_14SM90_TMA_STOREES23_S25_S25_EEEvvEEEEvNT_6ParamsE:
        .type           _ZN7cutlass13device_kernelINS_4gemm6kernel13GemmUniversalIN4cute5tupleIJiiiiEEENS1_10collective13CollectiveMmaINS1_35MainloopSm100TmaUmmaWarpSpecializedILi8ELi2ELi4ENS5_IJNS4_1CILi8EEENSA_ILi1EEESC_EEEEENS5_IJNSA_ILi256EEENSA_ILi128EEENSA_ILi64EEEEEENS_10bfloat16_tENS5_IJlSC_lEEESJ_SK_NS4_8TiledMMAINS4_8MMA_AtomIJNS4_26SM100_MMA_F16BF16_2x1SM_SSISJ_SJ_fLi256ELi128ELNS4_4UMMA5MajorE0ELSP_0ELNSO_7ScaleInE0ELSQ_0EEEEEENS4_6LayoutINS5_IJSC_SC_SC_EEENS5_IJNSA_ILi0EEESV_SV_EEEEENS5_IJNS4_10UnderscoreESY_SY_EEEEENS4_18SM100_TMA_2SM_LOADENS4_14ComposedLayoutINS4_7SwizzleILi3ELi4ELi3EEENS4_18smem_ptr_flag_bitsILi16EEENST_INS5_IJSB_SH_EEENS5_IJSH_SC_EEEEEEEvNS4_8identityENS4_28SM100_TMA_2SM_LOAD_MULTICASTES1A_vS1B_EENS_8epilogue10collective18CollectiveEpilogueINS1E_23Sm100TmaWarpSpecializedILi4ELi2ELi32ELb1ELb0EEEJNS5_IJSG_SG_SH_EEENS5_IJNST_ISG_SC_EENST_INSA_ILi32EEESC_EEEEESJ_SK_SJ_SK_NS1E_6fusion15FusionCallbacksIS1I_NS1O_17LinearCombinationISJ_fSJ_fLNS_15FloatRoundStyleE2EEES1J_S1N_JEEENS4_5SM1004TMEM4LOAD26SM100_TMEM_LOAD_32dp32b32xENS4_13SM90_TMA_LOADENS12_INS13_ILi2ELi4ELi3EEES16_NST_INS5_IJSB_S1L_EEENS5_IJS1L_SC_EEEEEEENS4_39AutoVectorizingCopyWithAssumedAlignmentILi128EEENS4_14SM90_TMA_STOREES23_S25_S25_EEEvvEEEEvNT_6ParamsE,@function
        .size           _ZN7cutlass13device_kernelINS_4gemm6kernel13GemmUniversalIN4cute5tupleIJiiiiEEENS1_10collective13CollectiveMmaINS1_35MainloopSm100TmaUmmaWarpSpecializedILi8ELi2ELi4ENS5_IJNS4_1CILi8EEENSA_ILi1EEESC_EEEEENS5_IJNSA_ILi256EEENSA_ILi128EEENSA_ILi64EEEEEENS_10bfloat16_tENS5_IJlSC_lEEESJ_SK_NS4_8TiledMMAINS4_8MMA_AtomIJNS4_26SM100_MMA_F16BF16_2x1SM_SSISJ_SJ_fLi256ELi128ELNS4_4UMMA5MajorE0ELSP_0ELNSO_7ScaleInE0ELSQ_0EEEEEENS4_6LayoutINS5_IJSC_SC_SC_EEENS5_IJNSA_ILi0EEESV_SV_EEEEENS5_IJNS4_10UnderscoreESY_SY_EEEEENS4_18SM100_TMA_2SM_LOADENS4_14ComposedLayoutINS4_7SwizzleILi3ELi4ELi3EEENS4_18smem_ptr_flag_bitsILi16EEENST_INS5_IJSB_SH_EEENS5_IJSH_SC_EEEEEEEvNS4_8identityENS4_28SM100_TMA_2SM_LOAD_MULTICASTES1A_vS1B_EENS_8epilogue10collective18CollectiveEpilogueINS1E_23Sm100TmaWarpSpecializedILi4ELi2ELi32ELb1ELb0EEEJNS5_IJSG_SG_SH_EEENS5_IJNST_ISG_SC_EENST_INSA_ILi32EEESC_EEEEESJ_SK_SJ_SK_NS1E_6fusion15FusionCallbacksIS1I_NS1O_17LinearCombinationISJ_fSJ_fLNS_15FloatRoundStyleE2EEES1J_S1N_JEEENS4_5SM1004TMEM4LOAD26SM100_TMEM_LOAD_32dp32b32xENS4_13SM90_TMA_LOADENS12_INS13_ILi2ELi4ELi3EEES16_NST_INS5_IJSB_S1L_EEENS5_IJS1L_SC_EEEEEEENS4_39AutoVectorizingCopyWithAssumedAlignmentILi128EEENS4_14SM90_TMA_STOREES23_S25_S25_EEEvvEEEEvNT_6ParamsE,(.L_x_209 - _ZN7cutlass13device_kernelINS_4gemm6kernel13GemmUniversalIN4cute5tupleIJiiiiEEENS1_10collective13CollectiveMmaINS1_35MainloopSm100TmaUmmaWarpSpecializedILi8ELi2ELi4ENS5_IJNS4_1CILi8EEENSA_ILi1EEESC_EEEEENS5_IJNSA_ILi256EEENSA_ILi128EEENSA_ILi64EEEEEENS_10bfloat16_tENS5_IJlSC_lEEESJ_SK_NS4_8TiledMMAINS4_8MMA_AtomIJNS4_26SM100_MMA_F16BF16_2x1SM_SSISJ_SJ_fLi256ELi128ELNS4_4UMMA5MajorE0ELSP_0ELNSO_7ScaleInE0ELSQ_0EEEEEENS4_6LayoutINS5_IJSC_SC_SC_EEENS5_IJNSA_ILi0EEESV_SV_EEEEENS5_IJNS4_10UnderscoreESY_SY_EEEEENS4_18SM100_TMA_2SM_LOADENS4_14ComposedLayoutINS4_7SwizzleILi3ELi4ELi3EEENS4_18smem_ptr_flag_bitsILi16EEENST_INS5_IJSB_SH_EEENS5_IJSH_SC_EEEEEEEvNS4_8identityENS4_28SM100_TMA_2SM_LOAD_MULTICASTES1A_vS1B_EENS_8epilogue10collective18CollectiveEpilogueINS1E_23Sm100TmaWarpSpecializedILi4ELi2ELi32ELb1ELb0EEEJNS5_IJSG_SG_SH_EEENS5_IJNST_ISG_SC_EENST_INSA_ILi32EEESC_EEEEESJ_SK_SJ_SK_NS1E_6fusion15FusionCallbacksIS1I_NS1O_17LinearCombinationISJ_fSJ_fLNS_15FloatRoundStyleE2EEES1J_S1N_JEEENS4_5SM1004TMEM4LOAD26SM100_TMEM_LOAD_32dp32b32xENS4_13SM90_TMA_LOADENS12_INS13_ILi2ELi4ELi3EEES16_NST_INS5_IJSB_S1L_EEENS5_IJS1L_SC_EEEEEEENS4_39AutoVectorizingCopyWithAssumedAlignmentILi128EEENS4_14SM90_TMA_STOREES23_S25_S25_EEEvvEEEEvNT_6ParamsE)
        .other          _ZN7cutlass13device_kernelINS_4gemm6kernel13GemmUniversalIN4cute5tupleIJiiiiEEENS1_10collective13CollectiveMmaINS1_35MainloopSm100TmaUmmaWarpSpecializedILi8ELi2ELi4ENS5_IJNS4_1CILi8EEENSA_ILi1EEESC_EEEEENS5_IJNSA_ILi256EEENSA_ILi128EEENSA_ILi64EEEEEENS_10bfloat16_tENS5_IJlSC_lEEESJ_SK_NS4_8TiledMMAINS4_8MMA_AtomIJNS4_26SM100_MMA_F16BF16_2x1SM_SSISJ_SJ_fLi256ELi128ELNS4_4UMMA5MajorE0ELSP_0ELNSO_7ScaleInE0ELSQ_0EEEEEENS4_6LayoutINS5_IJSC_SC_SC_EEENS5_IJNSA_ILi0EEESV_SV_EEEEENS5_IJNS4_10UnderscoreESY_SY_EEEEENS4_18SM100_TMA_2SM_LOADENS4_14ComposedLayoutINS4_7SwizzleILi3ELi4ELi3EEENS4_18smem_ptr_flag_bitsILi16EEENST_INS5_IJSB_SH_EEENS5_IJSH_SC_EEEEEEEvNS4_8identityENS4_28SM100_TMA_2SM_LOAD_MULTICASTES1A_vS1B_EENS_8epilogue10collective18CollectiveEpilogueINS1E_23Sm100TmaWarpSpecializedILi4ELi2ELi32ELb1ELb0EEEJNS5_IJSG_SG_SH_EEENS5_IJNST_ISG_SC_EENST_INSA_ILi32EEESC_EEEEESJ_SK_SJ_SK_NS1E_6fusion15FusionCallbacksIS1I_NS1O_17LinearCombinationISJ_fSJ_fLNS_15FloatRoundStyleE2EEES1J_S1N_JEEENS4_5SM1004TMEM4LOAD26SM100_TMEM_LOAD_32dp32b32xENS4_13SM90_TMA_LOADENS12_INS13_ILi2ELi4ELi3EEES16_NST_INS5_IJSB_S1L_EEENS5_IJS1L_SC_EEEEEEENS4_39AutoVectorizingCopyWithAssumedAlignmentILi128EEENS4_14SM90_TMA_STOREES23_S25_S25_EEEvvEEEEvNT_6ParamsE,@"STO_CUDA_ENTRY STV_DEFAULT"
_ZN7cutlass13device_kernelINS_4gemm6kernel13GemmUniversalIN4cute5tupleIJiiiiEEENS1_10collective13CollectiveMmaINS1_35MainloopSm100TmaUmmaWarpSpecializedILi8ELi2ELi4ENS5_IJNS4_1CILi8EEENSA_ILi1EEESC_EEEEENS5_IJNSA_ILi256EEENSA_ILi128EEENSA_ILi64EEEEEENS_10bfloat16_tENS5_IJlSC_lEEESJ_SK_NS4_8TiledMMAINS4_8MMA_AtomIJNS4_26SM100_MMA_F16BF16_2x1SM_SSISJ_SJ_fLi256ELi128ELNS4_4UMMA5MajorE0ELSP_0ELNSO_7ScaleInE0ELSQ_0EEEEEENS4_6LayoutINS5_IJSC_SC_SC_EEENS5_IJNSA_ILi0EEESV_SV_EEEEENS5_IJNS4_10UnderscoreESY_SY_EEEEENS4_18SM100_TMA_2SM_LOADENS4_14ComposedLayoutINS4_7SwizzleILi3ELi4ELi3EEENS4_18smem_ptr_flag_bitsILi16EEENST_INS5_IJSB_SH_EEENS5_IJSH_SC_EEEEEEEvNS4_8identityENS4_28SM100_TMA_2SM_LOAD_MULTICASTES1A_vS1B_EENS_8epilogue10collective18CollectiveEpilogueINS1E_23Sm100TmaWarpSpecializedILi4ELi2ELi32ELb1ELb0EEEJNS5_IJSG_SG_SH_EEENS5_IJNST_ISG_SC_EENST_INSA_ILi32EEESC_EEEEESJ_SK_SJ_SK_NS1E_6fusion15FusionCallbacksIS1I_NS1O_17LinearCombinationISJ_fSJ_fLNS_15FloatRoundStyleE2EEES1J_S1N_JEEENS4_5SM1004TMEM4LOAD26SM100_TMEM_LOAD_32dp32b32xENS4_13SM90_TMA_LOADENS12_INS13_ILi2ELi4ELi3EEES16_NST_INS5_IJSB_S1L_EEENS5_IJS1L_SC_EEEEEEENS4_39AutoVectorizingCopyWithAssumedAlignmentILi128EEENS4_14SM90_TMA_STOREES23_S25_S25_EEEvvEEEEvNT_6ParamsE:
[----:B------:R-:W1:Y:S01]  /*0000*/  LDC R1, c[0x0][0x37c] ;  /* 0x0000df00ff017b82 */ /* 0x000e620000000800 */
[----:B------:R-:W2:Y:S01]  /*0010*/  S2R R95, SR_TID.X ;  /* 0x00000000005f7919 */ /* 0x000ea20000002100 */
[----:B------:R-:W3:Y:S06]  /*0020*/  LDCU.64 UR8, c[0x0][0x890] ;  /* 0x00011200ff0877ac */ /* 0x000eec0008000a00 */
[----:B------:R-:W4:Y:S01]  /*0030*/  S2UR UR4, SR_CgaCtaId ;  /* 0x00000000000479c3 */ /* 0x000f220000008800 */
[----:B------:R-:W-:Y:S02]  /*0040*/  PRMT R80, RZ, 0x7610, R80 ;  /* 0x00007610ff507816 */ /* 0x000fe40000000050 */
[----:B------:R-:W-:Y:S01]  /*0050*/  ELECT P1, URZ, PT ;  /* 0x0000000000ff782f */ /* 0x000fe20003820000 */
[----:B---3--:R-:W-:-:S04]  /*0060*/  UISETP.NE.U32.AND UP0, UPT, UR8, URZ, UPT ;  /* 0x000000ff0800728c */ /* 0x008fc8000bf05070 */
[----:B------:R-:W-:Y:S02]  /*0070*/  UISETP.NE.AND.EX UP0, UPT, UR9, URZ, UPT, UP0 ;  /* 0x000000ff0900728c */ /* 0x000fe4000bf05300 */
[----:B----4-:R-:W-:Y:S02]  /*0080*/  ULOP3.LUT UR46, UR4, 0x1, URZ, 0xc0, !UPT ;  /* 0x00000001042e7892 */ /* 0x010fe4000f8ec0ff */
[----:B------:R-:W-:Y:S01]  /*0090*/  ULOP3.LUT UR45, UR4, 0x1, URZ, 0x3c, !UPT ;  /* 0x00000001042d7892 */ /* 0x000fe2000f8e3cff */
[----:B--2---:R-:W-:-:S05]  /*00a0*/  SHF.R.U32.HI R81, RZ, 0x5, R95 ;  /* 0x00000005ff517819 */ /* 0x004fca000001165f */
[----:B------:R-:W2:Y:S02]  /*00b0*/  SHFL.IDX PT, R0, R81, RZ, 0x1f ;  /* 0x00001fff51007589 */ /* 0x000ea400000e0000 */
[----:B--2---:R-:W-:Y:S01]  /*00c0*/  R2UR UR20, R0 ;  /* 0x00000000001472ca */ /* 0x004fe200000e0000 */
[----:B-1----:R-:W-:-:S14]  /*00d0*/  BRA.U UP0, `(.L_x_0) ;  /* 0x0000000100307547 */ /* 0x002fdc000b800000 */
[----:B------:R-:W1:Y:S02]  /*00e0*/  LDCU.64 UR4, c[0x0][0x888] ;  /* 0x00011100ff0477ac */ /* 0x000e640008000a00 */
[----:B-1----:R-:W-:-:S04]  /*00f0*/  UISETP.NE.U32.AND UP0, UPT, UR4, URZ, UPT ;  /* 0x000000ff0400728c */ /* 0x002fc8000bf05070 */
[----:B------:R-:W-:-:S09]  /*0100*/  UISETP.NE.AND.EX UP0, UPT, UR5, URZ, UPT, UP0 ;  /* 0x000000ff0500728c */ /* 0x000fd2000bf05300 */
[----:B------:R-:W-:Y:S05]  /*0110*/  BRA.U !UP0, `(.L_x_1) ;  /* 0x0000000108147547 */ /* 0x000fea000b800000 */
[----:B------:R-:W1:Y:S01]  /*0120*/  LDC.64 R2, c[0x0][0x888] ;  /* 0x00022200ff027b82 */ /* 0x000e620000000a00 */
[----:B------:R-:W1:Y:S02]  /*0130*/  LDCU.64 UR4, c[0x0][0x358] ;  /* 0x00006b00ff0477ac */ /* 0x000e640008000a00 */
[----:B-1----:R1:W5:Y:S01]  /*0140*/  LDG.E R41, desc[UR4][R2.64] ;  /* 0x0000000402297981 */ /* 0x002362000c1e1900 */
[----:B------:R-:W-:Y:S01]  /*0150*/  HFMA2 R80, -RZ, RZ, 0, 5.9604644775390625e-08 ;  /* 0x00000001ff507431 */ /* 0x000fe200000001ff */
[----:B------:R-:W-:Y:S05]  /*0160*/  BRA `(.L_x_0) ;  /* 0x00000000000c7947 */ /* 0x000fea0003800000 */
.L_x_1:
[----:B------:R-:W1:Y:S01]  /*0170*/  LDCU UR4, c[0x0][0x880] ;  /* 0x00011000ff0477ac */ /* 0x000e620008000800 */
[----:B------:R-:W-:Y:S01]  /*0180*/  HFMA2 R80, -RZ, RZ, 0, 5.9604644775390625e-08 ;  /* 0x00000001ff507431 */ /* 0x000fe200000001ff */
[----:B-1----:R-:W-:-:S07]  /*0190*/  MOV R41, UR4 ;  /* 0x0000000400297c02 */ /* 0x002fce0008000f00 */
.L_x_0:
[----:B------:R-:W2:Y:S02]  /*01a0*/  LDCU.64 UR4, c[0x0][0x8b0] ;  /* 0x00011600ff0477ac */ /* 0x000ea40008000a00 */
[----:B--2---:R-:W-:-:S04]  /*01b0*/  UISETP.NE.U32.AND UP0, UPT, UR4, URZ, UPT ;  /* 0x000000ff0400728c */ /* 0x004fc8000bf05070 */
[----:B------:R-:W-:-:S09]  /*01c0*/  UISETP.NE.AND.EX UP0, UPT, UR5, URZ, UPT, UP0 ;  /* 0x000000ff0500728c */ /* 0x000fd2000bf05300 */
[----:B------:R-:W-:Y:S05]  /*01d0*/  BRA.U UP0, `(.L_x_2) ;  /* 0x0000000100287547 */ /* 0x000fea000b800000 */
[----:B------:R-:W2:Y:S02]  /*01e0*/  LDCU.64 UR4, c[0x0][0x8a8] ;  /* 0x00011500ff0477ac */ /* 0x000ea40008000a00 */
[----:B--2---:R-:W-:-:S04]  /*01f0*/  UISETP.NE.U32.AND UP0, UPT, UR4, URZ, UPT ;  /* 0x000000ff0400728c */ /* 0x004fc8000bf05070 */
[----:B------:R-:W-:-:S09]  /*0200*/  UISETP.NE.AND.EX UP0, UPT, UR5, URZ, UPT, UP0 ;  /* 0x000000ff0500728c */ /* 0x000fd2000bf05300 */
[----:B------:R-:W-:Y:S05]  /*0210*/  BRA.U !UP0, `(.L_x_3) ;  /* 0x0000000108107547 */ /* 0x000fea000b800000 */
[----:B------:R-:W2:Y:S01]  /*0220*/  LDC.64 R38, c[0x0][0x8a8] ;  /* 0x00022a00ff267b82 */ /* 0x000ea20000000a00 */
[----:B------:R-:W2:Y:S02]  /*0230*/  LDCU.64 UR4, c[0x0][0x358] ;  /* 0x00006b00ff0477ac */ /* 0x000ea40008000a00 */
[----:B--2---:R2:W5:Y:S01]  /*0240*/  LDG.E R38, desc[UR4][R38.64] ;  /* 0x0000000426267981 */ /* 0x004562000c1e1900 */
[----:B------:R-:W-:Y:S05]  /*0250*/  BRA `(.L_x_2) ;  /* 0x0000000000087947 */ /* 0x000fea0003800000 */
.L_x_3:
[----:B------:R-:W2:Y:S02]  /*0260*/  LDCU UR4, c[0x0][0x8a0] ;  /* 0x00011400ff0477ac */ /* 0x000ea40008000800 */
[----:B--2---:R-:W-:Y:S02]  /*0270*/  MOV R38, UR4 ;  /* 0x0000000400267c02 */ /* 0x004fe40008000f00 */
.L_x_2:
[----:B------:R-:W-:Y:S01]  /*0280*/  IMAD.U32 R0, RZ, RZ, UR20 ;  /* 0x00000014ff007e24 */ /* 0x000fe2000f8e00ff */
[----:B------:R-:W-:Y:S04]  /*0290*/  BSSY.RECONVERGENT B0, `(.L_x_4) ;  /* 0x000000c000007945 */ /* 0x000fe80003800200 */
[C---:B------:R-:W-:Y:S02]  /*02a0*/  ISETP.NE.OR P2, PT, R0.reuse, 0x1, !P1 ;  /* 0x000000010000780c */ /* 0x040fe40004f45670 */
[----:B------:R-:W-:-:S11]  /*02b0*/  ISETP.NE.OR P0, PT, R0, 0x3, !P1 ;  /* 0x000000030000780c */ /* 0x000fd60004f05670 */
[----:B------:R-:W-:Y:S05]  /*02c0*/  @P2 BRA `(.L_x_5) ;  /* 0x0000000000202947 */ /* 0x000fea0003800000 */
[----:B------:R-:W3:Y:S02]  /*02d0*/  LDCU.64 UR4, c[0x0][0x348] ;  /* 0x00006900ff0477ac */ /* 0x000ee40008000a00 */
[----:B---3--:R-:W-:Y:S02]  /*02e0*/  UIADD3 UR6, UP1, UPT, UR4, 0x80, URZ ;  /* 0x0000008004067890 */ /* 0x008fe4000ff3e0ff */
[----:B------:R-:W-:Y:S02]  /*02f0*/  UIADD3 UR4, UP0, UPT, UR4, 0x180, URZ ;  /* 0x0000018004047890 */ /* 0x000fe4000ff1e0ff */
[----:B------:R-:W-:Y:S02]  /*0300*/  UIADD3.X UR7, UPT, UPT, URZ, UR5, URZ, UP1, !UPT ;  /* 0x00000005ff077290 */ /* 0x000fe40008ffe4ff */
[----:B------:R-:W-:-:S07]  /*0310*/  UIADD3.X UR5, UPT, UPT, URZ, UR5, URZ, UP0, !UPT ;  /* 0x00000005ff057290 */ /* 0x000fce00087fe4ff */
[----:B------:R3:W-:Y:S02]  /*0320*/  UTMACCTL.PF [UR6] ;  /* 0x00000000060079b9 */ /* 0x0007e40008040000 */
[----:B------:R3:W-:Y:S02]  /*0330*/  UTMACCTL.PF [UR4] ;  /* 0x00000000040079b9 */ /* 0x0007e40008040000 */
[----:B---3--:R-:W-:Y:S01]  /*0340*/  NOP ;  /* 0x0000000000007918 */ /* 0x008fe20000000000 */
.L_x_5:
[----:B------:R-:W-:Y:S05]  /*0350*/  BSYNC.RECONVERGENT B0 ;  /* 0x0000000000007941 */ /* 0x000fea0003800200 */
.L_x_4:
[----:B------:R-:W-:Y:S04]  /*0360*/  BSSY.RECONVERGENT B0, `(.L_x_6) ;  /* 0x000000a000007945 */ /* 0x000fe80003800200 */
        /* <DEDUP_REMOVED lines=9> */
.L_x_7:
[----:B------:R-:W-:Y:S05]  /*0400*/  BSYNC.RECONVERGENT B0 ;  /* 0x0000000000007941 */ /* 0x000fea0003800200 */
.L_x_6:
[----:B------:R-:W3:Y:S01]  /*0410*/  LDCU.64 UR4, c[0x0][0x888] ;  /* 0x00011100ff0477ac */ /* 0x000ee20008000a00 */
[----:B------:R-:W-:Y:S02]  /*0420*/  UISETP.EQ.U32.AND UP2, UPT, UR8, URZ, UPT ;  /* 0x000000ff0800728c */ /* 0x000fe4000bf42070 */
[----:B------:R-:W-:Y:S02]  /*0430*/  UPLOP3.LUT UP4, UPT, UPT, UPT, UPT, 0x80, 0x8 ;  /* 0x000000000008789c */ /* 0x000fe40003f8f070 */
[----:B---3--:R-:W-:-:S04]  /*0440*/  UISETP.NE.U32.AND UP0, UPT, UR4, URZ, UPT ;  /* 0x000000ff0400728c */ /* 0x008fc8000bf05070 */
[----:B------:R-:W-:-:S04]  /*0450*/  UISETP.NE.AND.EX UP1, UPT, UR5, URZ, UPT, UP0 ;  /* 0x000000ff0500728c */ /* 0x000fc8000bf25300 */
[----:B------:R-:W-:-:S04]  /*0460*/  UISETP.EQ.OR.EX UP3, UPT, UR9, URZ, !UP1, UP2 ;  /* 0x000000ff0900728c */ /* 0x000fc8000cf62720 */
[----:B------:R-:W-:-:S06]  /*0470*/  UP2UR UR4, UPR, URZ, 0x8 ;  /* 0x00000008ff047883 */ /* 0x000fcc0008000000 */
[----:B------:R-:W-:Y:S01]  /*0480*/  MOV R84, UR4 ;  /* 0x0000000400547c02 */ /* 0x000fe20008000f00 */
[----:B------:R-:W-:Y:S06]  /*0490*/  BRA.U !UP3, `(.L_x_8) ;  /* 0x000000010b207547 */ /* 0x000fec000b800000 */
[----:B------:R-:W-:Y:S01]  /*04a0*/  UISETP.NE.U32.AND UP2, UPT, UR8, URZ, UPT ;  /* 0x000000ff0800728c */ /* 0x000fe2000bf45070 */
[----:B-----5:R-:W-:Y:S01]  /*04b0*/  FSETP.NEU.AND P0, PT, R41, RZ, PT ;  /* 0x000000ff2900720b */ /* 0x020fe20003f0d000 */
[----:B------:R-:W-:Y:S02]  /*04c0*/  USEL UR4, URZ, 0xffffffff, UP1 ;  /* 0xffffffffff047887 */ /* 0x000fe40008800000 */
[----:B------:R-:W-:-:S10]  /*04d0*/  UISETP.NE.AND.EX UP2, UPT, UR9, URZ, UPT, UP2 ;  /* 0x000000ff0900728c */ /* 0x000fd4000bf45320 */
[----:B------:R-:W-:Y:S01]  /*04e0*/  VOTEU.ANY UP0, P0 ;  /* 0x0000000000ff7886 */ /* 0x000fe20000000100 */
[----:B------:R-:W-:-:S04]  /*04f0*/  @!UP2 USEL UR4, URZ, 0xffffffff, UP0 ;  /* 0xffffffffff04a887 */ /* 0x000fc80008000000 */
[----:B------:R-:W-:-:S04]  /*0500*/  ULOP3.LUT UR4, UR4, 0x1, URZ, 0xc0, !UPT ;  /* 0x0000000104047892 */ /* 0x000fc8000f8ec0ff */
[----:B------:R-:W-:-:S11]  /*0510*/  UISETP.NE.U32.AND UP4, UPT, UR4, 0x1, UPT ;  /* 0x000000010400788c */ /* 0x000fd6000bf85070 */
.L_x_8:
[----:B------:R-:W3:Y:S01]  /*0520*/  SHFL.IDX PT, R0, R81, RZ, 0x1f ;  /* 0x00001fff51007589 */ /* 0x000ee200000e0000 */
[----:B------:R-:W-:-:S04]  /*0530*/  UISETP.NE.AND UP0, UPT, UR20, 0x2, UPT ;  /* 0x000000021400788c */ /* 0x000fc8000bf05270 */
[----:B------:R-:W-:Y:S02]  /*0540*/  UISETP.EQ.AND UP2, UPT, UR46, URZ, !UP0 ;  /* 0x000000ff2e00728c */ /* 0x000fe4000c742270 */
[----:B------:R-:W-:-:S04]  /*0550*/  USEL UR50, URZ, 0x1, UP0 ;  /* 0x00000001ff327887 */ /* 0x000fc80008000000 */
[----:B------:R-:W-:Y:S02]  /*0560*/  PLOP3.LUT P3, PT, P1, PT, UP2, 0x80, 0x8 ;  /* 0x000000000008781c */ /* 0x000fe40000f6f028 */
[----:B---3--:R-:W-:-:S13]  /*0570*/  ISETP.NE.AND P0, PT, R0, RZ, PT ;  /* 0x000000ff0000720c */ /* 0x008fda0003f05270 */
[----:B------:R-:W-:Y:S05]  /*0580*/  @P0 BRA `(.L_x_9) ;  /* 0x0000000000780947 */ /* 0x000fea0003800000 */
[----:B------:R-:W3:Y:S01]  /*0590*/  S2UR UR5, SR_CgaCtaId ;  /* 0x00000000000579c3 */ /* 0x000ee20000008800 */
[----:B------:R-:W-:Y:S01]  /*05a0*/  UMOV UR4, 0x400 ;  /* 0x0000040000047882 */ /* 0x000fe20000000000 */
[----:B------:R-:W-:Y:S01]  /*05b0*/  UMOV UR8, 0x1 ;  /* 0x0000000100087882 */ /* 0x000fe20000000000 */
[----:B------:R-:W-:Y:S01]  /*05c0*/  UMOV UR6, 0x4 ;  /* 0x0000000400067882 */ /* 0x000fe20000000000 */
[----:B------:R-:W-:-:S04]  /*05d0*/  UIADD3 UR8, UPT, UPT, -UR8, 0x100000, URZ ;  /* 0x0010000008087890 */ /* 0x000fc8000fffe1ff */
[----:B------:R-:W-:Y:S02]  /*05e0*/  USHF.L.U32 UR9, UR8, 0xb, URZ ;  /* 0x0000000b08097899 */ /* 0x000fe400080006ff */
[----:B------:R-:W-:Y:S02]  /*05f0*/  USHF.L.U32 UR8, UR8, 0x1, URZ ;  /* 0x0000000108087899 */ /* 0x000fe400080006ff */
[----:B------:R-:W-:-:S04]  /*0600*/  UIADD3 UR6, UPT, UPT, -UR6, 0x100000, URZ ;  /* 0x0010000006067890 */ /* 0x000fc8000fffe1ff */
[----:B------:R-:W-:Y:S02]  /*0610*/  USHF.L.U32 UR7, UR6, 0xb, URZ ;  /* 0x0000000b06077899 */ /* 0x000fe400080006ff */
[----:B------:R-:W-:Y:S01]  /*0620*/  USHF.L.U32 UR6, UR6, 0x1, URZ ;  /* 0x0000000106067899 */ /* 0x000fe200080006ff */
[----:B------:R-:W-:Y:S01]  /*0630*/  ELECT P0, URZ, PT ;  /* 0x0000000000ff782f */ /* 0x000fe20003800000 */
[----:B---3--:R-:W-:Y:S01]  /*0640*/  ULEA UR4, UR5, UR4, 0x18 ;  /* 0x0000000405047291 */ /* 0x008fe2000f8ec0ff */
[----:B------:R-:W3:Y:S11]  /*0650*/  FENCE.VIEW.ASYNC.S ;  /* 0x00000000000073c6 */ /* 0x000ef60000000000 */
[----:B---3--:R3:W4:Y:S01]  /*0660*/  SYNCS.EXCH.64 URZ, [UR4], UR8 ;  /* 0x0000000804ff75b2 */ /* 0x0087220008000100 */
[----:B------:R3:W1:Y:S01]  /*0670*/  SYNCS.EXCH.64 URZ, [UR4+0x40], UR6 ;  /* 0x0000400604ff75b2 */ /* 0x0006620008000100 */
        /* <DEDUP_REMOVED lines=13> */
[----:B------:R3:W1:Y:S02]  /*0750*/  SYNCS.EXCH.64 URZ, [UR4+0x78], UR6 ;  /* 0x0000780604ff75b2 */ /* 0x0006640008000100 */
[----:B---3--:R-:W-:Y:S01]  /*0760*/  NOP ;  /* 0x0000000000007918 */ /* 0x008fe20000000000 */
.L_x_9:
[----:B------:R-:W3:Y:S01]  /*0770*/  SHFL.IDX PT, R0, R81, RZ, 0x1f ;  /* 0x00001fff51007589 */ /* 0x000ee200000e0000 */
[----:B------:R-:W-:Y:S01]  /*0780*/  NOP ;  /* 0x0000000000007918 */ /* 0x000fe20000000000 */
[----:B---3--:R-:W-:-:S13]  /*0790*/  ISETP.NE.AND P0, PT, R0, 0x1, PT ;  /* 0x000000010000780c */ /* 0x008fda0003f05270 */
        /* <DEDUP_REMOVED lines=14> */
[----:B---3--:R3:W1:Y:S01]  /*0880*/  SYNCS.EXCH.64 URZ, [UR4+0x80], UR8 ;  /* 0x0000800804ff75b2 */ /* 0x0086620008000100 */
[----:B------:R3:W1:Y:S01]  /*0890*/  SYNCS.EXCH.64 URZ, [UR4+0xa0], UR6 ;  /* 0x0000a00604ff75b2 */ /* 0x0006620008000100 */
[----:B------:R3:W1:Y:S01]  /*08a0*/  SYNCS.EXCH.64 URZ, [UR4+0x88], UR8 ;  /* 0x0000880804ff75b2 */ /* 0x0006620008000100 */
[----:B------:R3:W1:Y:S01]  /*08b0*/  SYNCS.EXCH.64 URZ, [UR4+0xa8], UR6 ;  /* 0x0000a80604ff75b2 */ /* 0x0006620008000100 */
[----:B------:R3:W1:Y:S01]  /*08c0*/  SYNCS.EXCH.64 URZ, [UR4+0x90], UR8 ;  /* 0x0000900804ff75b2 */ /* 0x0006620008000100 */
[----:B------:R3:W1:Y:S01]  /*08d0*/  SYNCS.EXCH.64 URZ, [UR4+0xb0], UR6 ;  /* 0x0000b00604ff75b2 */ /* 0x0006620008000100 */
[----:B------:R3:W1:Y:S01]  /*08e0*/  SYNCS.EXCH.64 URZ, [UR4+0x98], UR8 ;  /* 0x0000980804ff75b2 */ /* 0x0006620008000100 */
[----:B------:R3:W1:Y:S01]  /*08f0*/  SYNCS.EXCH.64 URZ, [UR4+0xb8], UR6 ;  /* 0x0000b80604ff75b2 */ /* 0x0006620008000100 */
[----:B------:R-:W-:Y:S01]  /*0900*/  NOP ;  /* 0x0000000000007918 */ /* 0x000fe20000000000 */
.L_x_10:
[----:B------:R-:W2:Y:S01]  /*0910*/  SHFL.IDX PT, R0, R81, RZ, 0x1f ;  /* 0x00001fff51007589 */ /* 0x000ea200000e0000 */
[----:B------:R-:W-:Y:S01]  /*0920*/  NOP ;  /* 0x0000000000007918 */ /* 0x000fe20000000000 */
[----:B--2---:R-:W-:-:S13]  /*0930*/  ISETP.NE.AND P0, PT, R0, 0x3, PT ;  /* 0x000000030000780c */ /* 0x004fda0003f05270 */
[----:B------:R-:W-:Y:S05]  /*0940*/  @P0 BRA `(.L_x_11) ;  /* 0x0000000000300947 */ /* 0x000fea0003800000 */
[----:B---3--:R-:W2:Y:S01]  /*0950*/  S2UR UR6, SR_CgaCtaId ;  /* 0x00000000000679c3 */ /* 0x008ea20000008800 */
[----:B------:R-:W-:Y:S01]  /*0960*/  UMOV UR4, 0x400 ;  /* 0x0000040000047882 */ /* 0x000fe20000000000 */
[----:B------:R-:W-:Y:S01]  /*0970*/  UMOV UR5, 0x20 ;  /* 0x0000002000057882 */ /* 0x000fe20000000000 */
[----:B------:R-:W-:Y:S01]  /*0980*/  ELECT P0, URZ, PT ;  /* 0x0000000000ff782f */ /* 0x000fe20003800000 */
[----:B--2---:R-:W-:Y:S02]  /*0990*/  ULEA UR6, UR6, UR4, 0x18 ;  /* 0x0000000406067291 */ /* 0x004fe4000f8ec0ff */
[----:B------:R-:W-:-:S04]  /*09a0*/  UIADD3 UR4, UPT, UPT, -UR5, 0x100000, URZ ;  /* 0x0010000005047890 */ /* 0x000fc8000fffe1ff */
[----:B------:R-:W-:Y:S02]  /*09b0*/  USHF.L.U32 UR5, UR4, 0xb, URZ ;  /* 0x0000000b04057899 */ /* 0x000fe400080006ff */
[----:B------:R-:W-:Y:S01]  /*09c0*/  USHF.L.U32 UR4, UR4, 0x1, URZ ;  /* 0x0000000104047899 */ /* 0x000fe200080006ff */
[----:B------:R-:W2:Y:S11]  /*09d0*/  FENCE.VIEW.ASYNC.S ;  /* 0x00000000000073c6 */ /* 0x000eb60000000000 */
[----:B--2---:R2:W3:Y:S01]  /*09e0*/  SYNCS.EXCH.64 URZ, [UR6+0xc0], UR4 ;  /* 0x0000c00406ff75b2 */ /* 0x0044e20008000100 */
[----:B------:R2:W1:Y:S01]  /*09f0*/  SYNCS.EXCH.64 URZ, [UR6+0xc8], UR4 ;  /* 0x0000c80406ff75b2 */ /* 0x0004620008000100 */
[----:B------:R-:W-:Y:S01]  /*0a00*/  NOP ;  /* 0x0000000000007918 */ /* 0x000fe20000000000 */
.L_x_11:
[----:B------:R-:W4:Y:S01]  /*0a10*/  SHFL.IDX PT, R0, R81, RZ, 0x1f ;  /* 0x00001fff51007589 */ /* 0x000f2200000e0000 */
[----:B------:R-:W-:Y:S01]  /*0a20*/  NOP ;  /* 0x0000000000007918 */ /* 0x000fe20000000000 */
[----:B----4-:R-:W-:-:S13]  /*0a30*/  ISETP.NE.AND P0, PT, R0, 0x4, PT ;  /* 0x000000040000780c */ /* 0x010fda0003f05270 */
[----:B------:R-:W-:Y:S05]  /*0a40*/  @P0 BRA `(.L_x_12) ;  /* 0x00000000004c0947 */ /* 0x000fea0003800000 */
[----:B--2---:R-:W2:Y:S01]  /*0a50*/  S2UR UR5, SR_CgaCtaId ;  /* 0x00000000000579c3 */ /* 0x004ea20000008800 */
[----:B---3--:R-:W-:Y:S01]  /*0a60*/  UMOV UR4, 0x720 ;  /* 0x0000072000047882 */ /* 0x008fe20000000000 */
[----:B------:R-:W-:Y:S01]  /*0a70*/  UMOV UR6, 0x400 ;  /* 0x0000040000067882 */ /* 0x000fe20000000000 */
[----:B------:R-:W-:Y:S01]  /*0a80*/  USEL UR4, UR4, 0x620, UP4 ;  /* 0x0000062004047887 */ /* 0x000fe2000a000000 */
[----:B------:R-:W-:Y:S01]  /*0a90*/  UMOV UR8, 0x1 ;  /* 0x0000000100087882 */ /* 0x000fe20000000000 */
[----:B------:R-:W-:Y:S01]  /*0aa0*/  ELECT P0, URZ, PT ;  /* 0x0000000000ff782f */ /* 0x000fe20003800000 */
[----:B------:R-:W-:-:S04]  /*0ab0*/  UIADD3 UR8, UPT, UPT, -UR8, 0x100000, URZ ;  /* 0x0010000008087890 */ /* 0x000fc8000fffe1ff */
[----:B------:R-:W-:Y:S02]  /*0ac0*/  USHF.L.U32 UR9, UR8, 0xb, URZ ;  /* 0x0000000b08097899 */ /* 0x000fe400080006ff */
[----:B------:R-:W-:Y:S02]  /*0ad0*/  USHF.L.U32 UR8, UR8, 0x1, URZ ;  /* 0x0000000108087899 */ /* 0x000fe400080006ff */
[----:B--2---:R-:W-:Y:S02]  /*0ae0*/  ULEA UR6, UR5, UR6, 0x18 ;  /* 0x0000000605067291 */ /* 0x004fe4000f8ec0ff */
[----:B------:R-:W-:-:S04]  /*0af0*/  UIADD3 UR4, UPT, UPT, -UR4, 0x100000, URZ ;  /* 0x0010000004047890 */ /* 0x000fc8000fffe1ff */
[----:B------:R-:W-:Y:S02]  /*0b00*/  USHF.L.U32 UR5, UR4, 0xb, URZ ;  /* 0x0000000b04057899 */ /* 0x000fe400080006ff */
[----:B------:R-:W-:Y:S01]  /*0b10*/  USHF.L.U32 UR4, UR4, 0x1, URZ ;  /* 0x0000000104047899 */ /* 0x000fe200080006ff */
[----:B------:R-:W2:Y:S03]  /*0b20*/  FENCE.VIEW.ASYNC.S ;  /* 0x00000000000073c6 */ /* 0x000ea60000000000 */
[----:B--2---:R4:W2:Y:S08]  /*0b30*/  SYNCS.EXCH.64 URZ, [UR6+0xd0], UR8 ;  /* 0x0000d00806ff75b2 */ /* 0x0048b00008000100 */
[----:B------:R4:W3:Y:S01]  /*0b40*/  SYNCS.EXCH.64 URZ, [UR6+0xe0], UR4 ;  /* 0x0000e00406ff75b2 */ /* 0x0008e20008000100 */
[----:B------:R4:W1:Y:S01]  /*0b50*/  SYNCS.EXCH.64 URZ, [UR6+0xd8], UR8 ;  /* 0x0000d80806ff75b2 */ /* 0x0008620008000100 */
[----:B------:R4:W1:Y:S02]  /*0b60*/  SYNCS.EXCH.64 URZ, [UR6+0xe8], UR4 ;  /* 0x0000e80406ff75b2 */ /* 0x0008640008000100 */
[----:B----4-:R-:W-:Y:S01]  /*0b70*/  NOP ;  /* 0x0000000000007918 */ /* 0x010fe20000000000 */
.L_x_12:
[----:B------:R-:W4:Y:S01]  /*0b80*/  SHFL.IDX PT, R0, R81, RZ, 0x1f ;  /* 0x00001fff51007589 */ /* 0x000f2200000e0000 */
[----:B------:R-:W-:Y:S01]  /*0b90*/  NOP ;  /* 0x0000000000007918 */ /* 0x000fe20000000000 */
[----:B----4-:R-:W-:-:S13]  /*0ba0*/  ISETP.NE.AND P0, PT, R0, 0x5, PT ;  /* 0x000000050000780c */ /* 0x010fda0003f05270 */
[----:B------:R-:W-:Y:S05]  /*0bb0*/  @P0 BRA `(.L_x_13) ;  /* 0x0000000000580947 */ /* 0x000fea0003800000 */
[----:B--2---:R-:W2:Y:S01]  /*0bc0*/  S2UR UR5, SR_CgaCtaId ;  /* 0x00000000000579c3 */ /* 0x004ea20000008800 */
[----:B---3--:R-:W-:Y:S01]  /*0bd0*/  UMOV UR4, 0x400 ;  /* 0x0000040000047882 */ /* 0x008fe20000000000 */
        /* <DEDUP_REMOVED lines=9> */
[----:B--2---:R-:W-:Y:S01]  /*0c70*/  ULEA UR4, UR5, UR4, 0x18 ;  /* 0x0000000405047291 */ /* 0x004fe2000f8ec0ff */
[----:B------:R-:W2:Y:S11]  /*0c80*/  FENCE.VIEW.ASYNC.S ;  /* 0x00000000000073c6 */ /* 0x000eb60000000000 */
[----:B--2---:R4:W2:Y:S01]  /*0c90*/  SYNCS.EXCH.64 URZ, [UR4+0xf0], UR6 ;  /* 0x0000f00604ff75b2 */ /* 0x0048a20008000100 */
[----:B------:R4:W3:Y:S01]  /*0ca0*/  SYNCS.EXCH.64 URZ, [UR4+0x110], UR8 ;  /* 0x0001100804ff75b2 */ /* 0x0008e20008000100 */
[----:B------:R4:W1:Y:S01]  /*0cb0*/  SYNCS.EXCH.64 URZ, [UR4+0xf8], UR6 ;  /* 0x0000f80604ff75b2 */ /* 0x0008620008000100 */
[----:B------:R4:W1:Y:S01]  /*0cc0*/  SYNCS.EXCH.64 URZ, [UR4+0x118], UR8 ;  /* 0x0001180804ff75b2 */ /* 0x0008620008000100 */
[----:B------:R4:W1:Y:S01]  /*0cd0*/  SYNCS.EXCH.64 URZ, [UR4+0x100], UR6 ;  /* 0x0001000604ff75b2 */ /* 0x0008620008000100 */
[----:B------:R4:W1:Y:S01]  /*0ce0*/  SYNCS.EXCH.64 URZ, [UR4+0x120], UR8 ;  /* 0x0001200804ff75b2 */ /* 0x0008620008000100 */
[----:B------:R4:W1:Y:S01]  /*0cf0*/  SYNCS.EXCH.64 URZ, [UR4+0x108], UR6 ;  /* 0x0001080604ff75b2 */ /* 0x0008620008000100 */
[----:B------:R4:W1:Y:S02]  /*0d00*/  SYNCS.EXCH.64 URZ, [UR4+0x128], UR8 ;  /* 0x0001280804ff75b2 */ /* 0x0008640008000100 */
[----:B----4-:R-:W-:Y:S01]  /*0d10*/  NOP ;  /* 0x0000000000007918 */ /* 0x010fe20000000000 */
.L_x_13:
[----:B------:R-:W4:Y:S01]  /*0d20*/  SHFL.IDX PT, R0, R81, RZ, 0x1f ;  /* 0x00001fff51007589 */ /* 0x000f2200000e0000 */
[----:B------:R-:W-:Y:S01]  /*0d30*/  ISETP.NE.OR P1, PT, RZ, UR20, !P1 ;  /* 0x00000014ff007c0c */ /* 0x000fe2000cf25670 */
[----:B------:R-:W-:Y:S01]  /*0d40*/  NOP ;  /* 0x0000000000007918 */ /* 0x000fe20000000000 */
[----:B----4-:R-:W-:-:S13]  /*0d50*/  ISETP.NE.AND P0, PT, R0, 0x3, PT ;  /* 0x000000030000780c */ /* 0x010fda0003f05270 */
[----:B------:R-:W-:Y:S05]  /*0d60*/  @P0 BRA `(.L_x_14) ;  /* 0x0000000000380947 */ /* 0x000fea0003800000 */
[----:B--2---:R-:W2:Y:S01]  /*0d70*/  S2UR UR5, SR_CgaCtaId ;  /* 0x00000000000579c3 */ /* 0x004ea20000008800 */
[----:B---3--:R-:W-:Y:S01]  /*0d80*/  UMOV UR4, 0x400 ;  /* 0x0000040000047882 */ /* 0x008fe20000000000 */
[----:B------:R-:W-:Y:S01]  /*0d90*/  UMOV UR6, 0x20 ;  /* 0x0000002000067882 */ /* 0x000fe20000000000 */
[----:B------:R-:W-:Y:S01]  /*0da0*/  ELECT P0, URZ, PT ;  /* 0x0000000000ff782f */ /* 0x000fe20003800000 */
[----:B------:R-:W-:-:S04]  /*0db0*/  UIADD3 UR6, UPT, UPT, -UR6, 0x100000, URZ ;  /* 0x0010000006067890 */ /* 0x000fc8000fffe1ff */
[----:B------:R-:W-:Y:S02]  /*0dc0*/  USHF.L.U32 UR7, UR6, 0xb, URZ ;  /* 0x0000000b06077899 */ /* 0x000fe400080006ff */
[----:B------:R-:W-:Y:S02]  /*0dd0*/  USHF.L.U32 UR6, UR6, 0x1, URZ ;  /* 0x0000000106067899 */ /* 0x000fe400080006ff */
[----:B--2---:R-:W-:Y:S01]  /*0de0*/  ULEA UR4, UR5, UR4, 0x18 ;  /* 0x0000000405047291 */ /* 0x004fe2000f8ec0ff */
[----:B------:R-:W2:Y:S11]  /*0df0*/  FENCE.VIEW.ASYNC.S ;  /* 0x00000000000073c6 */ /* 0x000eb60000000000 */
[----:B--2---:R4:W2:Y:S01]  /*0e00*/  SYNCS.EXCH.64 URZ, [UR4+0x130], UR6 ;  /* 0x0001300604ff75b2 */ /* 0x0048a20008000100 */
[----:B------:R4:W3:Y:S01]  /*0e10*/  SYNCS.EXCH.64 URZ, [UR4+0x140], UR6 ;  /* 0x0001400604ff75b2 */ /* 0x0008e20008000100 */
[----:B------:R4:W1:Y:S01]  /*0e20*/  SYNCS.EXCH.64 URZ, [UR4+0x138], UR6 ;  /* 0x0001380604ff75b2 */ /* 0x0008620008000100 */
[----:B------:R4:W1:Y:S02]  /*0e30*/  SYNCS.EXCH.64 URZ, [UR4+0x148], UR6 ;  /* 0x0001480604ff75b2 */ /* 0x0008640008000100 */
[----:B----4-:R-:W-:Y:S01]  /*0e40*/  NOP ;  /* 0x0000000000007918 */ /* 0x010fe20000000000 */
.L_x_14:
[----:B---3--:R-:W3:Y:S01]  /*0e50*/  S2UR UR7, SR_CgaCtaId ;  /* 0x00000000000779c3 */ /* 0x008ee20000008800 */
[----:B------:R-:W-:Y:S01]  /*0e60*/  VOTEU.ALL UP0, P1 ;  /* 0x0000000000ff7886 */ /* 0x000fe20000800000 */
[----:B--2---:R-:W-:Y:S01]  /*0e70*/  UMOV UR4, 0x20 ;  /* 0x0000002000047882 */ /* 0x004fe20000000000 */
[----:B------:R-:W-:Y:S01]  /*0e80*/  NOP ;  /* 0x0000000000007918 */ /* 0x000fe20000000000 */
[----:B-1----:R-:W-:Y:S01]  /*0e90*/  LOP3.LUT R3, R95, 0x1f, RZ, 0xc0, !PT ;  /* 0x0000001f5f037812 */ /* 0x002fe200078ec0ff */
[----:B------:R-:W-:Y:S01]  /*0ea0*/  UISETP.NE.AND UP5, UPT, UR20, URZ, UPT ;  /* 0x000000ff1400728c */ /* 0x000fe2000bfa5270 */
[----:B------:R-:W-:Y:S01]  /*0eb0*/  @!UP0 UMOV UR6, 0x400 ;  /* 0x0000040000068882 */ /* 0x000fe20000000000 */
[----:B------:R-:W-:-:S04]  /*0ec0*/  @!UP0 UIADD3 UR4, UPT, UPT, -UR4, 0x100000, URZ ;  /* 0x0010000004048890 */ /* 0x000fc8000fffe1ff */
[----:B------:R-:W-:Y:S02]  /*0ed0*/  @!UP0 USHF.L.U32 UR5, UR4, 0xb, URZ ;  /* 0x0000000b04058899 */ /* 0x000fe400080006ff */
[----:B------:R-:W-:Y:S02]  /*0ee0*/  @!UP0 USHF.L.U32 UR4, UR4, 0x1, URZ ;  /* 0x0000000104048899 */ /* 0x000fe400080006ff */
[----:B---3--:R-:W-:Y:S01]  /*0ef0*/  @!UP0 ULEA UR6, UR7, UR6, 0x18 ;  /* 0x0000000607068291 */ /* 0x008fe2000f8ec0ff */
[----:B------:R-:W1:Y:S01]  /*0f00*/  LDCU UR7, c[0x0][0x36c] ;  /* 0x00006d80ff0777ac */ /* 0x000e620008000800 */
[----:B------:R-:W-:Y:S01]  /*0f10*/  VOTEU.ALL UP0, P1 ;  /* 0x0000000000ff7886 */ /* 0x000fe20000800000 */
[----:B------:R-:W2:Y:S09]  /*0f20*/  FENCE.VIEW.ASYNC.S ;  /* 0x00000000000073c6 */ /* 0x000eb20000000000 */
[----:B--2---:R2:W3:Y:S01]  /*0f30*/  @!UP0 SYNCS.EXCH.64 URZ, [UR6+0x150], UR4 ;  /* 0x0001500406ff85b2 */ /* 0x0044e20008000100 */
[----:B-1----:R-:W-:-:S09]  /*0f40*/  UISETP.EQ.U32.AND UP6, UPT, UR7, 0x1, UPT ;  /* 0x000000010700788c */ /* 0x002fd2000bfc2070 */
[----:B--2---:R-:W-:Y:S05]  /*0f50*/  BRA.U !UP6, `(.L_x_15) ;  /* 0x000000010e087547 */ /* 0x004fea000b800000 */
[----:B---3--:R-:W-:Y:S01]  /*0f60*/  UCGABAR_ARV ;  /* 0x00000000000079c7 */ /* 0x008fe20008000000 */
[----:B------:R-:W-:Y:S05]  /*0f70*/  BRA `(.L_x_16) ;  /* 0x0000000000047947 */ /* 0x000fea0003800000 */
.L_x_15:
[----:B---3--:R-:W-:Y:S01]  /*0f80*/  NOP ;  /* 0x0000000000007918 */ /* 0x008fe20000000000 */
.L_x_16:
[----:B------:R-:W1:Y:S01]  /*0f90*/  S2UR UR23, SR_CTAID.X ;  /* 0x00000000001779c3 */ /* 0x000e620000002500 */
[----:B------:R-:W-:-:S05]  /*0fa0*/  CS2R.32 R83, SR_CgaSize ;  /* 0x0000000000537805 */ /* 0x000fca0000008a00 */
[----:B------:R-:W-:-:S05]  /*0fb0*/  IMAD R83, R83, -0xa0, RZ ;  /* 0xffffff6053537824 */ /* 0x000fca00078e02ff */
[----:B------:R-:W-:-:S14]  /*0fc0*/  R2UR UR5, R83 ;  /* 0x00000000530572ca */ /* 0x000fdc00000e0000 */
[----:B------:R-:W2:Y:S01]  /*0fd0*/  LDCU UR5, c[0x0][UR5+0x2b0] ;  /* 0x00005600050577ac */ /* 0x000ea20008000800 */
[----:B------:R-:W-:-:S05]  /*0fe0*/  CS2R.32 R83, SR_CgaSize ;  /* 0x0000000000537805 */ /* 0x000fca0000008a00 */
[----:B------:R-:W-:-:S05]  /*0ff0*/  IMAD R83, R83, -0xa0, RZ ;  /* 0xffffff6053537824 */ /* 0x000fca00078e02ff */
[----:B------:R-:W-:-:S14]  /*1000*/  R2UR UR4, R83 ;  /* 0x00000000530472ca */ /* 0x000fdc00000e0000 */
[----:B------:R-:W3:Y:S01]  /*1010*/  LDCU UR4, c[0x0][UR4+0x2b4] ;  /* 0x00005680040477ac */ /* 0x000ee20008000800 */
[----:B------:R-:W4:Y:S01]  /*1020*/  S2UR UR34, SR_CTAID.Y ;  /* 0x00000000002279c3 */ /* 0x000f220000002600 */
[----:B------:R-:W-:-:S05]  /*1030*/  CS2R.32 R83, SR_CgaSize ;  /* 0x0000000000537805 */ /* 0x000fca0000008a00 */
[----:B------:R-:W-:-:S05]  /*1040*/  IMAD R83, R83, -0xa0, RZ ;  /* 0xffffff6053537824 */ /* 0x000fca00078e02ff */
[----:B------:R-:W-:-:S14]  /*1050*/  R2UR UR7, R83 ;  /* 0x00000000530772ca */ /* 0x000fdc00000e0000 */
[----:B------:R-:W3:Y:S01]  /*1060*/  LDCU UR7, c[0x0][UR7+0x2a0] ;  /* 0x00005400070777ac */ /* 0x000ee20008000800 */
[----:B------:R-:W-:-:S05]  /*1070*/  CS2R.32 R83, SR_CgaSize ;  /* 0x0000000000537805 */ /* 0x000fca0000008a00 */
[----:B------:R-:W-:-:S05]  /*1080*/  IMAD R83, R83, -0xa0, RZ ;  /* 0xffffff6053537824 */ /* 0x000fca00078e02ff */
[----:B------:R-:W-:-:S14]  /*1090*/  R2UR UR8, R83 ;  /* 0x00000000530872ca */ /* 0x000fdc00000e0000 */
[----:B------:R-:W3:Y:S01]  /*10a0*/  LDCU UR8, c[0x0][UR8+0x2a4] ;  /* 0x00005480080877ac */ /* 0x000ee20008000800 */
[----:B------:R-:W3:Y:S01]  /*10b0*/  S2UR UR9, SR_CgaCtaId ;  /* 0x00000000000979c3 */ /* 0x000ee20000008800 */
[----:B------:R-:W-:Y:S01]  /*10c0*/  UISETP.GT.U32.AND UP0, UPT, UR46, 0xffff, UPT ;  /* 0x0000ffff2e00788c */ /* 0x000fe2000bf04070 */
[----:B------:R-:W3:Y:S01]  /*10d0*/  LDCU UR21, c[0x0][0xb24] ;  /* 0x00016480ff1577ac */ /* 0x000ee20008000800 */
[----:B------:R-:W3:Y:S01]  /*10e0*/  LDCU UR42, c[0x0][0xb24] ;  /* 0x00016480ff2a77ac */ /* 0x000ee20008000800 */
[----:B-1----:R-:W-:Y:S01]  /*10f0*/  I2FP.F32.U32 R2, UR23 ;  /* 0x0000001700027c45 */ /* 0x002fe20008201000 */
[----:B------:R-:W1:Y:S04]  /*1100*/  LDCU UR26, c[0x0][0xb30] ;  /* 0x00016600ff1a77ac */ /* 0x000e680008000800 */
[----:B--2---:R-:W-:Y:S01]  /*1110*/  FMUL R2, R2, UR5 ;  /* 0x0000000502027c20 */ /* 0x004fe20008400000 */
[----:B------:R-:W-:Y:S01]  /*1120*/  USEL UR5, UR46, 0xffff, !UP0 ;  /* 0x0000ffff2e057887 */ /* 0x000fe2000c000000 */
[----:B----4-:R-:W-:-:S04]  /*1130*/  I2FP.F32.U32 R0, UR34 ;  /* 0x0000002200007c45 */ /* 0x010fc80008201000 */
[----:B------:R-:W2:Y:S01]  /*1140*/  F2I.U32.TRUNC.NTZ R2, R2 ;  /* 0x0000000200027305 */ /* 0x000ea2000020f000 */
[----:B------:R-:W-:Y:S01]  /*1150*/  ULOP3.LUT UR24, UR5, 0xffff, URZ, 0xc0, !UPT ;  /* 0x0000ffff05187892 */ /* 0x000fe2000f8ec0ff */
[----:B---3--:R-:W-:Y:S01]  /*1160*/  FMUL R0, R0, UR4 ;  /* 0x0000000400007c20 */ /* 0x008fe20008400000 */
[----:B------:R-:W-:-:S05]  /*1170*/  USHF.L.U32 UR28, UR9, 0x9, URZ ;  /* 0x00000009091c7899 */ /* 0x000fca00080006ff */
[----:B------:R-:W3:Y:S01]  /*1180*/  F2I.U32.TRUNC.NTZ R0, R0 ;  /* 0x0000000000007305 */ /* 0x000ee2000020f000 */
[----:B--2---:R-:W-:Y:S02]  /*1190*/  R2UR UR4, R2 ;  /* 0x00000000020472ca */ /* 0x004fe400000e0000 */
[----:B------:R-:W-:Y:S02]  /*11a0*/  PRMT R2, RZ, 0x7610, R2 ;  /* 0x00007610ff027816 */ /* 0x000fe40000000002 */
[----:B---3--:R-:W-:Y:S02]  /*11b0*/  R2UR UR6, R0 ;  /* 0x00000000000672ca */ /* 0x008fe400000e0000 */
[----:B------:R-:W-:-:S07]  /*11c0*/  PRMT R0, RZ, 0x7610, R0 ;  /* 0x00007610ff007816 */ /* 0x000fce0000000000 */
[----:B------:R-:W-:-:S04]  /*11d0*/  UIADD3 UR5, UPT, UPT, -UR4, URZ, URZ ;  /* 0x000000ff04057290 */ /* 0x000fc8000fffe1ff */
[----:B------:R-:W-:Y:S02]  /*11e0*/  UIMAD UR5, UR7, UR5, UR23 ;  /* 0x00000005070572a4 */ /* 0x000fe4000f8e0217 */
[----:B------:R-:W-:-:S04]  /*11f0*/  UIADD3 UR4, UPT, UPT, -UR6, URZ, URZ ;  /* 0x000000ff06047290 */ /* 0x000fc8000fffe1ff */
[----:B------:R-:W-:Y:S01]  /*1200*/  IMAD.U32 R83, RZ, RZ, UR5 ;  /* 0x00000005ff537e24 */ /* 0x000fe2000f8e00ff */
[----:B------:R-:W-:-:S06]  /*1210*/  UIMAD UR4, UR8, UR4, UR34 ;  /* 0x00000004080472a4 */ /* 0x000fcc000f8e0222 */
[----:B------:R-:W-:Y:S01]  /*1220*/  IMAD.U32 R82, RZ, RZ, UR4 ;  /* 0x00000004ff527e24 */ /* 0x000fe2000f8e00ff */
[----:B-1----:R-:W-:Y:S06]  /*1230*/  BRA.U UP5, `(.L_x_17) ;  /* 0x00000001056c7547 */ /* 0x002fec000b800000 */
[----:B------:R-:W-:Y:S02]  /*1240*/  R2UR UR4, R82 ;  /* 0x00000000520472ca */ /* 0x000fe400000e0000 */
[----:B------:R-:W-:-:S11]  /*1250*/  R2UR UR10, R83 ;  /* 0x00000000530a72ca */ /* 0x000fd600000e0000 */
[----:B------:R-:W-:Y:S02]  /*1260*/  UISETP.NE.AND UP0, UPT, UR4, URZ, UPT ;  /* 0x000000ff0400728c */ /* 0x000fe4000bf05270 */
[----:B------:R-:W-:Y:S02]  /*1270*/  ULOP3.LUT UR4, UR10, 0x2, URZ, 0x3c, !UPT ;  /* 0x000000020a047892 */ /* 0x000fe4000f8e3cff */
[----:B------:R-:W-:Y:S02]  /*1280*/  UISETP.GT.U32.AND UP2, UPT, UR10, 0x1, UP0 ;  /* 0x000000010a00788c */ /* 0x000fe40008744070 */
[----:B------:R-:W-:Y:S02]  /*1290*/  ULOP3.LUT UR5, UR10, 0x4, URZ, 0x3c, !UPT ;  /* 0x000000040a057892 */ /* 0x000fe4000f8e3cff */
[----:B------:R-:W-:Y:S02]  /*12a0*/  USEL UR8, URZ, 0x1, UP2 ;  /* 0x00000001ff087887 */ /* 0x000fe40009000000 */
[----:B------:R-:W-:-:S02]  /*12b0*/  USEL UR7, URZ, 0x2, UP2 ;  /* 0x00000002ff077887 */ /* 0x000fc40009000000 */
[----:B------:R-:W-:Y:S02]  /*12c0*/  UISETP.GT.U32.AND UP2, UPT, UR4, 0x1, UP0 ;  /* 0x000000010400788c */ /* 0x000fe40008744070 */
[----:B------:R-:W-:Y:S02]  /*12d0*/  ULOP3.LUT UR4, UR10, 0x6, URZ, 0x3c, !UPT ;  /* 0x000000060a047892 */ /* 0x000fe4000f8e3cff */
[----:B------:R-:W-:Y:S02]  /*12e0*/  USEL UR6, URZ, 0x4, UP2 ;  /* 0x00000004ff067887 */ /* 0x000fe40009000000 */
[----:B------:R-:W-:Y:S02]  /*12f0*/  USEL UR9, URZ, 0x8, UP2 ;  /* 0x00000008ff097887 */ /* 0x000fe40009000000 */
[----:B------:R-:W-:Y:S02]  /*1300*/  UISETP.GT.U32.AND UP2, UPT, UR5, 0x1, UP0 ;  /* 0x000000010500788c */ /* 0x000fe40008744070 */
[----:B------:R-:W-:-:S02]  /*1310*/  UISETP.GT.U32.AND UP0, UPT, UR4, 0x1, UP0 ;  /* 0x000000010400788c */ /* 0x000fc40008704070 */
[----:B------:R-:W-:Y:S02]  /*1320*/  USEL UR4, URZ, 0x10, UP2 ;  /* 0x00000010ff047887 */ /* 0x000fe40009000000 */
[----:B------:R-:W-:Y:S02]  /*1330*/  UIADD3 UR5, UPT, UPT, UR6, UR7, UR8 ;  /* 0x0000000706057290 */ /* 0x000fe4000fffe008 */
[----:B------:R-:W-:Y:S02]  /*1340*/  USEL UR7, URZ, 0x40, UP0 ;  /* 0x00000040ff077887 */ /* 0x000fe40008000000 */
[----:B------:R-:W-:Y:S02]  /*1350*/  USEL UR8, URZ, 0x20, UP2 ;  /* 0x00000020ff087887 */ /* 0x000fe40009000000 */
[----:B------:R-:W-:Y:S02]  /*1360*/  UIADD3 UR5, UPT, UPT, UR4, UR5, UR9 ;  /* 0x0000000504057290 */ /* 0x000fe4000fffe009 */
[----:B------:R-:W-:-:S02]  /*1370*/  ULOP3.LUT UR4, UR10, 0xfffffffe, URZ, 0xc0, !UPT ;  /* 0xfffffffe0a047892 */ /* 0x000fc4000f8ec0ff */
[----:B------:R-:W-:Y:S02]  /*1380*/  USEL UR6, URZ, 0x80, UP0 ;  /* 0x00000080ff067887 */ /* 0x000fe40008000000 */
[----:B------:R-:W-:-:S03]  /*1390*/  UIADD3 UR5, UPT, UPT, UR7, UR5, UR8 ;  /* 0x0000000507057290 */ /* 0x000fc6000fffe008 */
[----:B------:R-:W-:Y:S01]  /*13a0*/  UMOV UR7, 0x3 ;  /* 0x0000000300077882 */ /* 0x000fe20000000000 */
[----:B------:R-:W-:Y:S02]  /*13b0*/  UIADD3 UR5, UPT, UPT, UR5, UR6, URZ ;  /* 0x0000000605057290 */ /* 0x000fe4000fffe0ff */
[----:B------:R-:W-:-:S04]  /*13c0*/  USHF.L.U32 UR4, UR7, UR4, URZ ;  /* 0x0000000407047299 */ /* 0x000fc800080006ff */
[----:B------:R-:W-:Y:S02]  /*13d0*/  IMAD.U32 R2, RZ, RZ, UR5 ;  /* 0x00000005ff027e24 */ /* 0x000fe4000f8e00ff */
[----:B------:R-:W-:-:S07]  /*13e0*/  IMAD.U32 R0, RZ, RZ, UR4 ;  /* 0x00000004ff007e24 */ /* 0x000fce000f8e00ff */
.L_x_17:
[----:B------:R-:W1:Y:S01]  /*13f0*/  S2UR UR36, SR_CTAID.Z ;  /* 0x00000000002479c3 */ /* 0x000e620000002700 */
[----:B------:R-:W-:Y:S01]  /*1400*/  UISETP.GE.AND UP0, UPT, UR21, 0x1, UPT ;  /* 0x000000011500788c */ /* 0x000fe2000bf06270 */
[----:B------:R-:W-:Y:S01]  /*1410*/  UMOV UR27, 0x55 ;  /* 0x00000055001b7882 */ /* 0x000fe20000000000 */
[----:B------:R-:W-:-:S07]  /*1420*/  UMOV UR35, UR23 ;  /* 0x0000001700237c82 */ /* 0x000fce0008000000 */
[----:B------:R-:W-:Y:S05]  /*1430*/  BRA.U !UP0, `(.L_x_18) ;  /* 0x0000000108d47547 */ /* 0x000fea000b800000 */
[----:B------:R-:W2:Y:S01]  /*1440*/  LDCU.128 UR16, c[0x0][0xb10] ;  /* 0x00016200ff1077ac */ /* 0x000ea20008000c00 */
[----:B------:R-:W3:Y:S01]  /*1450*/  LDCU UR13, c[0x0][0x370] ;  /* 0x00006e00ff0d77ac */ /* 0x000ee20008000800 */
[----:B------:R-:W4:Y:S01]  /*1460*/  LDCU UR8, c[0x0][0x374] ;  /* 0x00006e80ff0877ac */ /* 0x000f220008000800 */
[----:B------:R-:W1:Y:S01]  /*1470*/  LDCU UR22, c[0x0][0xb0c] ;  /* 0x00016180ff1677ac */ /* 0x000e620008000800 */
[----:B------:R-:W1:Y:S01]  /*1480*/  LDCU UR25, c[0x0][0xb20] ;  /* 0x00016400ff1977ac */ /* 0x000e620008000800 */
[----:B--2---:R-:W-:Y:S01]  /*1490*/  UIMAD.WIDE.U32 UR4, UR23, UR16, URZ ;  /* 0x00000010170472a5 */ /* 0x004fe2000f8e00ff */
[----:B------:R-:W2:Y:S01]  /*14a0*/  LDCU.64 UR14, c[0x0][0xb28] ;  /* 0x00016500ff0e77ac */ /* 0x000ea20008000a00 */
[----:B------:R-:W-:-:S05]  /*14b0*/  UISETP.NE.AND UP3, UPT, UR18, 0x1, UPT ;  /* 0x000000011200788c */ /* 0x000fca000bf65270 */
[----:B------:R-:W-:Y:S01]  /*14c0*/  UMOV UR4, UR5 ;  /* 0x0000000500047c82 */ /* 0x000fe20008000000 */
[----:B---3--:R-:W-:Y:S02]  /*14d0*/  UIMAD.WIDE.U32 UR6, UR13, UR16, URZ ;  /* 0x000000100d0672a5 */ /* 0x008fe4000f8e00ff */
[----:B------:R-:W-:Y:S02]  /*14e0*/  USHF.R.U32.HI UR9, URZ, UR17, UR4 ;  /* 0x00000011ff097299 */ /* 0x000fe40008011604 */
[----:B----4-:R-:W-:Y:S02]  /*14f0*/  UIMAD.WIDE.U32 UR4, UR8, UR19, URZ ;  /* 0x00000013080472a5 */ /* 0x010fe4000f8e00ff */
[----:B-1----:R-:W-:Y:S01]  /*1500*/  UISETP.NE.AND UP0, UPT, UR22, 0x1, UPT ;  /* 0x000000011600788c */ /* 0x002fe2000bf05270 */
[----:B------:R-:W-:Y:S01]  /*1510*/  UMOV UR6, UR7 ;  /* 0x0000000700067c82 */ /* 0x000fe20008000000 */
[----:B------:R-:W-:-:S03]  /*1520*/  UISETP.NE.AND UP2, UPT, UR21, 0x1, UPT ;  /* 0x000000011500788c */ /* 0x000fc6000bf45270 */
[----:B------:R-:W-:Y:S01]  /*1530*/  UMOV UR4, UR5 ;  /* 0x0000000500047c82 */ /* 0x000fe20008000000 */
[----:B------:R-:W-:Y:S02]  /*1540*/  USEL UR12, UR23, UR9, !UP0 ;  /* 0x00000009170c7287 */ /* 0x000fe4000c000000 */
[----:B------:R-:W-:Y:S02]  /*1550*/  @UP3 USHF.R.U32.HI UR8, URZ, UR25, UR4 ;  /* 0x00000019ff083299 */ /* 0x000fe40008011604 */
[----:B------:R-:W-:Y:S02]  /*1560*/  UIADD3 UR35, UPT, UPT, -UR12, URZ, URZ ;  /* 0x000000ff0c237290 */ /* 0x000fe4000fffe1ff */
[----:B------:R-:W-:Y:S02]  /*1570*/  @UP0 USHF.R.U32.HI UR13, URZ, UR17, UR6 ;  /* 0x00000011ff0d0299 */ /* 0x000fe40008011606 */
[----:B------:R-:W-:Y:S02]  /*1580*/  UIMAD.WIDE.U32 UR6, UR34, UR19, URZ ;  /* 0x00000013220672a5 */ /* 0x000fe4000f8e00ff */
[----:B--2---:R-:W-:-:S02]  /*1590*/  UIMAD.WIDE.U32 UR4, UR8, UR14, URZ ;  /* 0x0000000e080472a5 */ /* 0x004fc4000f8e00ff */
[----:B------:R-:W-:Y:S02]  /*15a0*/  UIMAD.WIDE.U32 UR10, UR13, UR14, URZ ;  /* 0x0000000e0d0a72a5 */ /* 0x000fe4000f8e00ff */
[----:B------:R-:W-:Y:S01]  /*15b0*/  UIMAD UR35, UR22, UR35, UR23 ;  /* 0x00000023162372a4 */ /* 0x000fe2000f8e0217 */
[----:B------:R-:W-:Y:S02]  /*15c0*/  UMOV UR6, UR7 ;  /* 0x0000000700067c82 */ /* 0x000fe40008000000 */
[----:B------:R-:W-:Y:S01]  /*15d0*/  UMOV UR4, UR5 ;  /* 0x0000000500047c82 */ /* 0x000fe20008000000 */
[----:B------:R-:W-:Y:S02]  /*15e0*/  USHF.R.U32.HI UR6, URZ, UR25, UR6 ;  /* 0x00000019ff067299 */ /* 0x000fe40008011606 */
[----:B------:R-:W-:Y:S01]  /*15f0*/  @UP2 USHF.R.U32.HI UR8, URZ, UR15, UR4 ;  /* 0x0000000fff082299 */ /* 0x000fe20008011604 */
[----:B------:R-:W-:Y:S01]  /*1600*/  UMOV UR5, UR11 ;  /* 0x0000000b00057c82 */ /* 0x000fe20008000000 */
[----:B------:R-:W-:-:S02]  /*1610*/  USEL UR4, UR34, UR6, !UP3 ;  /* 0x0000000622047287 */ /* 0x000fc4000d800000 */
[----:B------:R-:W-:Y:S02]  /*1620*/  @UP2 USHF.R.U32.HI UR13, URZ, UR15, UR5 ;  /* 0x0000000fff0d2299 */ /* 0x000fe40008011605 */
[----:B------:R-:W-:Y:S02]  /*1630*/  UIMAD UR5, UR8, UR21, URZ ;  /* 0x00000015080572a4 */ /* 0x000fe4000f8e02ff */
[----:B------:R-:W-:Y:S02]  /*1640*/  UIMAD UR8, UR13, UR21, URZ ;  /* 0x000000150d0872a4 */ /* 0x000fe4000f8e02ff */
[----:B------:R-:W-:Y:S02]  /*1650*/  UISETP.GE.AND UP0, UPT, UR4, UR5, UPT ;  /* 0x000000050400728c */ /* 0x000fe4000bf06270 */
[----:B------:R-:W-:Y:S02]  /*1660*/  UIMAD.WIDE.U32 UR6, UR4, UR14, URZ ;  /* 0x0000000e040672a5 */ /* 0x000fe4000f8e00ff */
[----:B------:R-:W-:-:S02]  /*1670*/  UISETP.GE.OR UP0, UPT, UR12, UR8, UP0 ;  /* 0x000000080c00728c */ /* 0x000fc40008706670 */
[----:B------:R-:W-:-:S03]  /*1680*/  UIMAD.WIDE.U32 UR8, UR12, UR14, URZ ;  /* 0x0000000e0c0872a5 */ /* 0x000fc6000f8e00ff */
[----:B------:R-:W-:Y:S01]  /*1690*/  UMOV UR6, UR7 ;  /* 0x0000000700067c82 */ /* 0x000fe20008000000 */
[----:B------:R-:W-:Y:S02]  /*16a0*/  UIADD3 UR7, UPT, UPT, -UR4, URZ, URZ ;  /* 0x000000ff04077290 */ /* 0x000fe4000fffe1ff */
[----:B------:R-:W-:Y:S02]  /*16b0*/  USHF.R.U32.HI UR6, URZ, UR15, UR6 ;  /* 0x0000000fff067299 */ /* 0x000fe40008011606 */
[----:B------:R-:W-:Y:S02]  /*16c0*/  UIMAD UR34, UR18, UR7, UR34 ;  /* 0x00000007122272a4 */ /* 0x000fe4000f8e0222 */
[----:B------:R-:W-:Y:S01]  /*16d0*/  USEL UR6, UR4, UR6, !UP2 ;  /* 0x0000000604067287 */ /* 0x000fe2000d000000 */
[----:B------:R-:W-:Y:S02]  /*16e0*/  @!UP0 UMOV UR5, UR9 ;  /* 0x0000000900058c82 */ /* 0x000fe40008000000 */
[----:B------:R-:W-:-:S02]  /*16f0*/  @!UP0 USHF.R.U32.HI UR5, URZ, UR15, UR5 ;  /* 0x0000000fff058299 */ /* 0x000fc40008011605 */
[----:B------:R-:W-:Y:S02]  /*1700*/  UIADD3 UR7, UPT, UPT, -UR6, URZ, URZ ;  /* 0x000000ff06077290 */ /* 0x000fe4000fffe1ff */
[----:B------:R-:W-:Y:S02]  /*1710*/  @!UP0 USEL UR5, UR12, UR5, !UP2 ;  /* 0x000000050c058287 */ /* 0x000fe4000d000000 */
[----:B------:R-:W-:Y:S02]  /*1720*/  UIMAD UR7, UR21, UR7, UR4 ;  /* 0x00000007150772a4 */ /* 0x000fe4000f8e0204 */
[----:B------:R-:W-:Y:S02]  /*1730*/  @!UP0 UIADD3 UR6, UPT, UPT, UR6, -UR5, URZ ;  /* 0x8000000506068290 */ /* 0x000fe4000fffe0ff */
[----:B------:R-:W-:Y:S02]  /*1740*/  @!UP0 UIMAD UR7, UR7, UR13, UR5 ;  /* 0x0000000d070782a4 */ /* 0x000fe4000f8e0205 */
[----:B------:R-:W-:-:S04]  /*1750*/  @!UP0 UIMAD UR4, UR6, UR21, UR12 ;  /* 0x00000015060482a4 */ /* 0x000fc8000f8e020c */
[----:B------:R-:W-:Y:S01]  /*1760*/  UIMAD UR34, UR4, UR18, UR34 ;  /* 0x00000012042272a4 */ /* 0x000fe2000f8e0222 */
[----:B------:R-:W-:Y:S02]  /*1770*/  @!UP0 UMOV UR12, UR7 ;  /* 0x00000007000c8c82 */ /* 0x000fe40008000000 */
[----:B------:R-:W-:-:S12]  /*1780*/  UIMAD UR35, UR12, UR22, UR35 ;  /* 0x000000160c2372a4 */ /* 0x000fd8000f8e0223 */
.L_x_18:
[----:B------:R-:W-:Y:S02]  /*1790*/  UISETP.NE.AND UP2, UPT, UR26, 0x1, UPT ;  /* 0x000000011a00788c */ /* 0x000fe4000bf45270 */
[----:B------:R-:W-:Y:S02]  /*17a0*/  UISETP.NE.AND UP0, UPT, UR20, 0x2, UPT ;  /* 0x000000021400788c */ /* 0x000fe4000bf05270 */
[----:B------:R-:W-:Y:S02]  /*17b0*/  ULOP3.LUT UR28, UR28, 0xc00, URZ, 0xc0, !UPT ;  /* 0x00000c001c1c7892 */ /* 0x000fe4000f8ec0ff */
[----:B------:R-:W-:-:S03]  /*17c0*/  USHF.L.U32 UR24, UR27, UR24, URZ ;  /* 0x000000181b187299 */ /* 0x000fc600080006ff */
[----:B------:R-:W-:Y:S09]  /*17d0*/  BRA.U UP2, `(.L_x_19) ;  /* 0x0000000102407547 */ /* 0x000ff2000b800000 */
[----:B------:R-:W2:Y:S01]  /*17e0*/  LDCU.128 UR8, c[0x0][0xb10] ;  /* 0x00016200ff0877ac */ /* 0x000ea20008000c00 */
[----:B------:R-:W3:Y:S01]  /*17f0*/  LDCU UR12, c[0x0][0xb0c] ;  /* 0x00016180ff0c77ac */ /* 0x000ee20008000800 */
[----:B------:R-:W4:Y:S01]  /*1800*/  LDCU UR13, c[0x0][0xb20] ;  /* 0x00016400ff0d77ac */ /* 0x000f220008000800 */
[----:B--2---:R-:W-:Y:S02]  /*1810*/  UIMAD.WIDE.U32 UR4, UR35, UR8, URZ ;  /* 0x00000008230472a5 */ /* 0x004fe4000f8e00ff */
[----:B------:R-:W-:Y:S02]  /*1820*/  UIMAD.WIDE.U32 UR6, UR34, UR11, URZ ;  /* 0x0000000b220672a5 */ /* 0x000fe4000f8e00ff */
[----:B---3--:R-:W-:Y:S02]  /*1830*/  UISETP.NE.AND UP2, UPT, UR12, 0x1, UPT ;  /* 0x000000010c00788c */ /* 0x008fe4000bf45270 */
[----:B------:R-:W-:-:S03]  /*1840*/  USHF.R.U32.HI UR5, URZ, UR9, UR5 ;  /* 0x00000009ff057299 */ /* 0x000fc60008011605 */
[----:B------:R-:W-:Y:S01]  /*1850*/  UMOV UR4, UR7 ;  /* 0x0000000700047c82 */ /* 0x000fe20008000000 */
[----:B------:R-:W-:Y:S02]  /*1860*/  USEL UR5, UR35, UR5, !UP2 ;  /* 0x0000000523057287 */ /* 0x000fe4000d000000 */
[----:B------:R-:W-:Y:S02]  /*1870*/  UISETP.NE.AND UP2, UPT, UR10, 0x1, UPT ;  /* 0x000000010a00788c */ /* 0x000fe4000bf45270 */
[----:B----4-:R-:W-:-:S04]  /*1880*/  USHF.R.U32.HI UR4, URZ, UR13, UR4 ;  /* 0x0000000dff047299 */ /* 0x010fc80008011604 */
[----:B------:R-:W-:-:S04]  /*1890*/  USEL UR4, UR34, UR4, !UP2 ;  /* 0x0000000422047287 */ /* 0x000fc8000d000000 */
[----:B------:R-:W-:Y:S02]  /*18a0*/  UIADD3 UR6, UPT, UPT, -UR4, UR5, URZ ;  /* 0x0000000504067290 */ /* 0x000fe4000fffe1ff */
[----:B------:R-:W-:Y:S02]  /*18b0*/  UIADD3 UR4, UPT, UPT, UR4, -UR5, URZ ;  /* 0x8000000504047290 */ /* 0x000fe4000fffe0ff */
[----:B------:R-:W-:Y:S02]  /*18c0*/  UIMAD UR34, UR6, UR10, UR34 ;  /* 0x0000000a062272a4 */ /* 0x000fe4000f8e0222 */
[----:B------:R-:W-:-:S12]  /*18d0*/  UIMAD UR35, UR4, UR12, UR35 ;  /* 0x0000000c042372a4 */ /* 0x000fd8000f8e0223 */
.L_x_19:
[----:B------:R-:W-:Y:S05]  /*18e0*/  BRA.U !UP6, `(.L_x_20) ;  /* 0x000000010e0c7547 */ /* 0x000fea000b800000 */
[----:B------:R-:W-:Y:S01]  /*18f0*/  UCGABAR_WAIT ;  /* 0x0000000000007dc7 */ /* 0x000fe20008000000 */
[----:B------:R-:W-:Y:S01]  /*1900*/  CCTL.IVALL ;  /* 0x00000000ff00798f */ /* 0x000fe20002000000 */
[----:B------:R-:W-:Y:S05]  /*1910*/  BRA `(.L_x_21) ;  /* 0x0000000000047947 */ /* 0x000fea0003800000 */
.L_x_20:
[----:B------:R-:W-:Y:S06]  /*1920*/  BAR.SYNC.DEFER_BLOCKING 0x0 ;  /* 0x0000000000007b1d */ /* 0x000fec0000010000 */
.L_x_21:
[----:B------:R-:W-:Y:S05]  /*1930*/  BRA.U UP0, `(.L_x_22) ;  /* 0x00000015007c7547 */ /* 0x000fea000b800000 */
[----:B------:R-:W2:Y:S01]  /*1940*/  LDCU UR6, c[0x0][0x38c] ;  /* 0x00007180ff0677ac */ /* 0x000ea20008000800 */
[----:B------:R-:W3:Y:S01]  /*1950*/  S2UR UR8, SR_CgaCtaId ;  /* 0x00000000000879c3 */ /* 0x000ee20000008800 */
[----:B------:R-:W-:Y:S01]  /*1960*/  PLOP3.LUT P1, PT, PT, PT, UP4, 0x80, 0x8 ;  /* 0x000000000008781c */ /* 0x000fe20003f2f048 */
[----:B------:R-:W-:Y:S01]  /*1970*/  IMAD.MOV.U32 R12, RZ, RZ, 0x1 ;  /* 0x00000001ff0c7424 */ /* 0x000fe200078e00ff */
[----:B------:R-:W-:Y:S01]  /*1980*/  UMOV UR13, 0x400 ;  /* 0x00000400000d7882 */ /* 0x000fe20000000000 */
[----:B------:R-:W-:Y:S01]  /*1990*/  USHF.L.U32 UR7, UR23, 0x6, URZ ;  /* 0x0000000617077899 */ /* 0x000fe200080006ff */
[----:B------:R-:W-:Y:S01]  /*19a0*/  ISETP.NE.AND P2, PT, R3, RZ, P3 ;  /* 0x000000ff0300720c */ /* 0x000fe20001f45270 */
[----:B------:R-:W-:Y:S01]  /*19b0*/  UISETP.NE.AND UP1, UPT, UR20, URZ, UPT ;  /* 0x000000ff1400728c */ /* 0x000fe2000bf25270 */
[----:B------:R-:W-:Y:S02]  /*19c0*/  PLOP3.LUT P1, PT, P1, PT, PT, 0x8, 0x80 ;  /* 0x000000000080781c */ /* 0x000fe40000f2e170 */
[----:B------:R-:W-:Y:S01]  /*19d0*/  CS2R R10, SRZ ;  /* 0x00000000000a7805 */ /* 0x000fe2000001ff00 */
[----:B------:R-:W-:Y:S01]  /*19e0*/  IMAD.MOV.U32 R9, RZ, RZ, RZ ;  /* 0x000000ffff097224 */ /* 0x000fe200078e00ff */
[----:B------:R-:W4:Y:S01]  /*19f0*/  LDCU UR39, c[0x0][0x370] ;  /* 0x00006e00ff2777ac */ /* 0x000f220008000800 */
[----:B------:R-:W-:Y:S01]  /*1a00*/  IMAD.MOV.U32 R8, RZ, RZ, 0x1 ;  /* 0x00000001ff087424 */ /* 0x000fe200078e00ff */
[----:B------:R-:W1:Y:S01]  /*1a10*/  LDCU.64 UR26, c[0x0][0x348] ;  /* 0x00006900ff1a77ac */ /* 0x000e620008000a00 */
[----:B--2---:R-:W-:-:S02]  /*1a20*/  UIADD3 UR5, UPT, UPT, UR6, 0x3f, URZ ;  /* 0x0000003f06057890 */ /* 0x004fc4000fffe0ff */
[----:B------:R-:W-:Y:S02]  /*1a30*/  UIADD3 UR46, UPT, UPT, UR6, 0x7e, URZ ;  /* 0x0000007e062e7890 */ /* 0x000fe4000fffe0ff */
[----:B------:R-:W-:Y:S02]  /*1a40*/  USHF.R.S32.HI UR4, URZ, 0x1f, UR5 ;  /* 0x0000001fff047899 */ /* 0x000fe40008011405 */
[----:B---3--:R-:W-:Y:S02]  /*1a50*/  ULEA UR13, UR8, UR13, 0x18 ;  /* 0x0000000d080d7291 */ /* 0x008fe4000f8ec0ff */
[----:B------:R-:W-:Y:S02]  /*1a60*/  ULEA.HI UR4, UR4, UR5, URZ, 0x6 ;  /* 0x0000000504047291 */ /* 0x000fe4000f8f30ff */
[----:B------:R-:W-:Y:S02]  /*1a70*/  UIADD3 UR5, UPT, UPT, UR6, -0x1, URZ ;  /* 0xffffffff06057890 */ /* 0x000fe4000fffe0ff */
[----:B------:R-:W-:-:S02]  /*1a80*/  USHF.R.S32.HI UR41, URZ, 0x6, UR4 ;  /* 0x00000006ff297899 */ /* 0x000fc40008011404 */
[----:B------:R-:W-:Y:S02]  /*1a90*/  UISETP.GE.U32.AND UP2, UPT, UR5, -0x7f, UPT ;  /* 0xffffff810500788c */ /* 0x000fe4000bf46070 */
[----:B------:R-:W-:Y:S02]  /*1aa0*/  UISETP.LT.U32.AND UP0, UPT, UR41, 0x8, UPT ;  /* 0x000000082900788c */ /* 0x000fe4000bf01070 */
[----:B------:R-:W-:Y:S02]  /*1ab0*/  ULOP3.LUT UR5, UR7, 0x40, URZ, 0xc0, !UPT ;  /* 0x0000004007057892 */ /* 0x000fe4000f8ec0ff */
[----:B------:R-:W-:Y:S02]  /*1ac0*/  USEL UR40, UR41, 0x8, UP0 ;  /* 0x0000000829287887 */ /* 0x000fe40008000000 */
[----:B------:R-:W-:Y:S02]  /*1ad0*/  ULEA UR30, UR28, UR13, 0x1 ;  /* 0x0000000d1c1e7291 */ /* 0x000fe4000f8e08ff */
[----:B------:R-:W-:-:S02]  /*1ae0*/  UIADD3 UR4, UPT, UPT, UR40, -0x1, URZ ;  /* 0xffffffff28047890 */ /* 0x000fc4000fffe0ff */
[----:B------:R-:W-:Y:S02]  /*1af0*/  @UP2 UIADD3 UR4, UPT, UPT, UR40, URZ, URZ ;  /* 0x000000ff28042290 */ /* 0x000fe4000fffe0ff */
[----:B------:R-:W-:Y:S01]  /*1b00*/  USHF.L.U32 UR47, UR23, 0x7, URZ ;  /* 0x00000007172f7899 */ /* 0x000fe200080006ff */
[----:B------:R-:W2:Y:S01]  /*1b10*/  LDCU UR38, c[0x0][0x374] ;  /* 0x00006e80ff2677ac */ /* 0x000ea20008000800 */
[----:B------:R-:W-:Y:S02]  /*1b20*/  USEL UR21, UR50, 0x2, UP1 ;  /* 0x0000000232157887 */ /* 0x000fe40008800000 */
[----:B------:R-:W-:Y:S02]  /*1b30*/  ULEA.HI UR45, UR28, UR5, URZ, 0x1a ;  /* 0x000000051c2d7291 */ /* 0x000fe4000f8fd0ff */
[----:B------:R-:W-:Y:S02]  /*1b40*/  UIADD3 UR30, UPT, UPT, UR30, 0x28400, URZ ;  /* 0x000284001e1e7890 */ /* 0x000fe4000fffe0ff */
[----:B------:R-:W-:-:S02]  /*1b50*/  UIADD3 UR44, UPT, UPT, UR41, -UR40, URZ ;  /* 0x80000028292c7290 */ /* 0x000fc4000fffe0ff */
[----:B------:R-:W-:Y:S02]  /*1b60*/  UIADD3 UR29, UPT, UPT, UR4, 0x1, URZ ;  /* 0x00000001041d7890 */ /* 0x000fe4000fffe0ff */
[----:B------:R-:W-:Y:S01]  /*1b70*/  UIADD3 UR43, UPT, UPT, -UR4, URZ, URZ ;  /* 0x000000ff042b7290 */ /* 0x000fe2000fffe1ff */
[----:B-1--4-:R-:W-:-:S11]  /*1b80*/  UMOV UR6, URZ ;  /* 0x000000ff00067c82 */ /* 0x012fd60008000000 */
.L_x_42:
[----:B-1----:R-:W1:Y:S02]  /*1b90*/  S2UR UR4, SR_CgaCtaId ;  /* 0x00000000000479c3 */ /* 0x002e640000008800 */
[----:B-1----:R-:W-:-:S09]  /*1ba0*/  UISETP.NE.AND UP0, UPT, UR4, URZ, UPT ;  /* 0x000000ff0400728c */ /* 0x002fd2000bf05270 */
[----:B------:R-:W-:Y:S05]  /*1bb0*/  BRA.U UP0, `(.L_x_23) ;  /* 0x0000000100287547 */ /* 0x000fea000b800000 */
[----:B------:R-:W-:Y:S02]  /*1bc0*/  LEA R0, R9, UR13, 0x3 ;  /* 0x0000000d09007c11 */ /* 0x000fe4000f8e18ff */
[----:B------:R-:W-:-:S04]  /*1bd0*/  SHF.L.U32 R3, R8, 0x1f, RZ ;  /* 0x0000001f08037819 */ /* 0x000fc800000006ff */
[----:B------:R-:W1:Y:S02]  /*1be0*/  SYNCS.PHASECHK.TRANS64.TRYWAIT P0, [R0+URZ+0x140], R3 ;  /* 0x00014003000075a7 */ /* 0x000e6400080011ff */
[----:B-1----:R-:W-:Y:S05]  /*1bf0*/  @!P0 BRA `(.L_x_24) ;  /* 0x0000008000b88947 */ /* 0x002fea0003800000 */
.L_x_153:
[----:B------:R3:W-:Y:S01]  /*1c00*/  SYNCS.ARRIVE.TRANS64.A1T0 RZ, [R0+URZ+0x130], RZ ;  /* 0x000130ff00ff79a7 */ /* 0x0007e200081000ff */
[----:B------:R-:W-:-:S05]  /*1c10*/  VIADD R9, R9, 0x1 ;  /* 0x0000000109097836 */ /* 0x000fca0000000000 */
[----:B------:R-:W-:-:S04]  /*1c20*/  ISETP.NE.AND P0, PT, R9, 0x2, PT ;  /* 0x000000020900780c */ /* 0x000fc80003f05270 */
[----:B-1----:R-:W-:Y:S02]  /*1c30*/  SEL R3, RZ, 0x1, P0 ;  /* 0x00000001ff037807 */ /* 0x002fe40000000000 */
[----:B------:R-:W-:Y:S02]  /*1c40*/  SEL R9, R9, RZ, P0 ;  /* 0x000000ff09097207 */ /* 0x000fe40000000000 */
[----:B------:R-:W-:-:S07]  /*1c50*/  LOP3.LUT R8, R8, R3, RZ, 0x3c, !PT ;  /* 0x0000000308087212 */ /* 0x000fce00078e3cff */
.L_x_23:
[----:B------:R-:W-:Y:S01]  /*1c60*/  ULEA UR4, UR6, UR13, 0x3 ;  /* 0x0000000d06047291 */ /* 0x000fe2000f8e18ff */
[----:B---3--:R-:W-:Y:S01]  /*1c70*/  SHF.L.U32 R0, R12, 0x1f, RZ ;  /* 0x0000001f0c007819 */ /* 0x008fe200000006ff */
[----:B------:R-:W-:Y:S02]  /*1c80*/  UISETP.GE.U32.AND UP0, UPT, UR46, 0x7f, UPT ;  /* 0x0000007f2e00788c */ /* 0x000fe4000bf06070 */
[----:B------:R-:W-:Y:S01]  /*1c90*/  ULEA UR19, UR34, UR45, 0x7 ;  /* 0x0000002d22137291 */ /* 0x000fe2000f8e38ff */
[----:B------:R-:W-:-:S04]  /*1ca0*/  UMOV UR7, URZ ;  /* 0x000000ff00077c82 */ /* 0x000fc80008000000 */
[----:B------:R1:W3:Y:S01]  /*1cb0*/  SYNCS.PHASECHK.TRANS64.TRYWAIT P0, [UR4+0x40], R0 ;  /* 0x00004000ff0075a7 */ /* 0x0002e20008001104 */
[----:B------:R-:W-:-:S04]  /*1cc0*/  ULEA.HI UR4, UR35, UR35, URZ, 0x1 ;  /* 0x0000002323047291 */ /* 0x000fc8000f8f08ff */
[----:B------:R-:W-:-:S04]  /*1cd0*/  USHF.L.U32 UR4, UR4, 0x7, URZ ;  /* 0x0000000704047899 */ /* 0x000fc800080006ff */
[----:B------:R-:W-:-:S04]  /*1ce0*/  ULOP3.LUT UR35, UR4, 0xffffff00, URZ, 0xc0, !UPT ;  /* 0xffffff0004237892 */ /* 0x000fc8000f8ec0ff */
[----:B------:R-:W-:Y:S01]  /*1cf0*/  ULOP3.LUT UR35, UR35, 0x80, UR47, 0xf8, !UPT ;  /* 0x0000008023237892 */ /* 0x000fe2000f8ef82f */
[----:B------:R-:W-:Y:S11]  /*1d00*/  BRA.U !UP0, `(.L_x_25) ;  /* 0x0000000108c87547 */ /* 0x000ff6000b800000 */
[----:B------:R-:W-:Y:S01]  /*1d10*/  UMOV UR10, UR43 ;  /* 0x0000002b000a7c82 */ /* 0x000fe20008000000 */
[----:B------:R-:W-:Y:S01]  /*1d20*/  UMOV UR4, UR6 ;  /* 0x0000000600047c82 */ /* 0x000fe20008000000 */
[----:B------:R-:W-:-:S05]  /*1d30*/  UMOV UR34, URZ ;  /* 0x000000ff00227c82 */ /* 0x000fca0008000000 */
.L_x_31:
[----:B------:R-:W-:Y:S01]  /*1d40*/  ULEA UR33, UR4, UR13, 0x3 ;  /* 0x0000000d04217291 */ /* 0x000fe2000f8e18ff */
[----:B------:R-:W-:Y:S01]  /*1d50*/  @P3 MOV R2, 0xc000 ;  /* 0x0000c00000023802 */ /* 0x000fe20000000f00 */
[----:B-1-3--:R-:W-:Y:S10]  /*1d60*/  @P0 BRA `(.L_x_26) ;  /* 0x00000000000c0947 */ /* 0x00aff40003800000 */
[----:B------:R-:W-:-:S04]  /*1d70*/  SHF.L.U32 R3, R12, 0x1f, RZ ;  /* 0x0000001f0c037819 */ /* 0x000fc800000006ff */
[----:B------:R-:W3:Y:S02]  /*1d80*/  SYNCS.PHASECHK.TRANS64.TRYWAIT P0, [UR33+0x40], R3 ;  /* 0x00004003ff0075a7 */ /* 0x000ee40008001121 */
[----:B---3--:R-:W-:Y:S05]  /*1d90*/  @!P0 BRA `(.L_x_27) ;  /* 0x0000008000648947 */ /* 0x008fea0003800000 */
.L_x_26:
[----:B------:R3:W-:Y:S01]  /*1da0*/  @P3 SYNCS.ARRIVE.TRANS64 RZ, [UR33], R2 ;  /* 0x00000002ffff39a7 */ /* 0x0007e20008000021 */
[----:B------:R-:W-:Y:S02]  /*1db0*/  ULOP3.LUT UR5, UR21, 0x2, URZ, 0xfc, !UPT ;  /* 0x0000000215057892 */ /* 0x000fe4000f8efcff */
[----:B------:R-:W-:Y:S02]  /*1dc0*/  UIADD3 UR10, UPT, UPT, UR10, 0x1, URZ ;  /* 0x000000010a0a7890 */ /* 0x000fe4000fffe0ff */
[----:B------:R-:W-:Y:S02]  /*1dd0*/  UISETP.NE.AND UP0, UPT, UR5, 0x2, UPT ;  /* 0x000000020500788c */ /* 0x000fe4000bf05270 */
[----:B------:R-:W-:-:S07]  /*1de0*/  UISETP.NE.AND UP2, UPT, UR10, 0x1, UPT ;  /* 0x000000010a00788c */ /* 0x000fce000bf45270 */
[----:B------:R-:W-:Y:S05]  /*1df0*/  BRA.U UP0, `(.L_x_28) ;  /* 0x0000000100047547 */ /* 0x000fea000b800000 */
[----:B--2---:R-:W-:Y:S05]  /*1e00*/  BPT.TRAP 0x1 ;  /* 0x000000040000795c */ /* 0x004fea0000300000 */
.L_x_28:
[----:B------:R-:W-:Y:S04]  /*1e10*/  BSSY.RECONVERGENT B0, `(.L_x_29) ;  /* 0x0000003000007945 */ /* 0x000fe80003800200 */
[----:B------:R-:W-:Y:S05]  /*1e20*/  @!P2 BRA `(.L_x_30) ;  /* 0x000000000004a947 */ /* 0x000fea0003800000 */
[----:B--2---:R-:W-:Y:S05]  /*1e30*/  BPT.TRAP 0x1 ;  /* 0x000000040000795c */ /* 0x004fea0000300000 */
.L_x_30:
[----:B--2---:R-:W-:Y:S05]  /*1e40*/  BSYNC.RECONVERGENT B0 ;  /* 0x0000000000007941 */ /* 0x004fea0003800200 */
.L_x_29:
[----:B------:R-:W-:Y:S02]  /*1e50*/  UIADD3 UR5, UPT, UPT, UR4, 0x1, URZ ;  /* 0x0000000104057890 */ /* 0x000fe4000fffe0ff */
[----:B------:R-:W-:Y:S02]  /*1e60*/  ULEA UR32, UR4, UR13, 0xe ;  /* 0x0000000d04207291 */ /* 0x000fe4000f8e70ff */
[----:B------:R-:W-:Y:S02]  /*1e70*/  UISETP.NE.AND UP0, UPT, UR5, 0x8, UPT ;  /* 0x000000080500788c */ /* 0x000fe4000bf05270 */
[----:B------:R-:W-:Y:S02]  /*1e80*/  UIADD3 UR8, UP1, UPT, UR26, 0x80, URZ ;  /* 0x000000801a087890 */ /* 0x000fe4000ff3e0ff */
[----:B------:R-:W-:Y:S02]  /*1e90*/  USEL UR7, URZ, 0x1, UP0 ;  /* 0x00000001ff077887 */ /* 0x000fe40008000000 */
[----:B------:R-:W-:-:S02]  /*1ea0*/  USEL UR6, UR5, URZ, UP0 ;  /* 0x000000ff05067287 */ /* 0x000fc40008000000 */
[----:B------:R-:W-:Y:S02]  /*1eb0*/  ULOP3.LUT UR33, UR33, 0xfefffff8, URZ, 0xc0, !UPT ;  /* 0xfefffff821217892 */ /* 0x000fe4000f8ec0ff */
[----:B------:R-:W-:Y:S01]  /*1ec0*/  ULEA UR5, UR6, UR13, 0x3 ;  /* 0x0000000d06057291 */ /* 0x000fe2000f8e18ff */
[----:B------:R-:W-:Y:S01]  /*1ed0*/  LOP3.LUT R12, R12, UR7, RZ, 0x3c, !PT ;  /* 0x000000070c0c7c12 */ /* 0x000fe2000f8e3cff */
[----:B------:R-:W-:Y:S02]  /*1ee0*/  UIADD3.X UR9, UPT, UPT, URZ, UR27, URZ, UP1, !UPT ;  /* 0x0000001bff097290 */ /* 0x000fe40008ffe4ff */
[----:B------:R-:W-:Y:S01]  /*1ef0*/  UIADD3 UR32, UPT, UPT, UR32, 0x8400, URZ ;  /* 0x0000840020207890 */ /* 0x000fe2000fffe0ff */
[----:B-1----:R-:W-:Y:S01]  /*1f00*/  SHF.L.U32 R0, R12, 0x1f, RZ ;  /* 0x0000001f0c007819 */ /* 0x002fe200000006ff */
[----:B------:R-:W-:Y:S01]  /*1f10*/  UPRMT UR7, URZ, 0x5410, UR24 ;  /* 0x00005410ff077896 */ /* 0x000fe20008000018 */
[----:B------:R-:W-:Y:S02]  /*1f20*/  UMOV UR14, 0x0 ;  /* 0x00000000000e7882 */ /* 0x000fe40000000000 */
[----:B------:R4:W1:Y:S01]  /*1f30*/  SYNCS.PHASECHK.TRANS64.TRYWAIT P0, [UR5+0x40], R0 ;  /* 0x00004000ff0075a7 */ /* 0x0008620008001105 */
[----:B------:R-:W-:-:S02]  /*1f40*/  ULEA UR5, UR4, UR28, 0xc ;  /* 0x0000001c04057291 */ /* 0x000fc4000f8e60ff */
[----:B------:R-:W-:Y:S02]  /*1f50*/  UIADD3 UR4, UP0, UPT, UR26, 0x180, URZ ;  /* 0x000001801a047890 */ /* 0x000fe4000ff1e0ff */
[----:B------:R-:W-:Y:S01]  /*1f60*/  ULEA UR5, UR5, UR13, 0x1 ;  /* 0x0000000d05057291 */ /* 0x000fe2000f8e08ff */
[----:B------:R-:W-:Y:S01]  /*1f70*/  UMOV UR15, 0x10000000 ;  /* 0x10000000000f7882 */ /* 0x000fe20000000000 */
[----:B------:R-:W-:Y:S02]  /*1f80*/  UMOV UR18, UR34 ;  /* 0x0000002200127c82 */ /* 0x000fe40008000000 */
[----:B------:R-:W-:Y:S01]  /*1f90*/  UIADD3 UR16, UPT, UPT, UR5, 0x28400, URZ ;  /* 0x0002840005107890 */ /* 0x000fe2000fffe0ff */
[----:B------:R2:W-:Y:S01]  /*1fa0*/  UTMALDG.3D.2CTA [UR32], [UR8], desc[UR14] ;  /* 0x00000e20080075b4 */ /* 0x0005e20008211000 */
[----:B------:R-:W-:Y:S01]  /*1fb0*/  UIADD3.X UR5, UPT, UPT, URZ, UR27, URZ, UP0, !UPT ;  /* 0x0000001bff057290 */ /* 0x000fe200087fe4ff */
[----:B------:R-:W-:Y:S01]  /*1fc0*/  UMOV UR20, UR36 ;  /* 0x0000002400147c82 */ /* 0x000fe20008000000 */
[----:B------:R-:W-:-:S07]  /*1fd0*/  UMOV UR17, UR33 ;  /* 0x0000002100117c82 */ /* 0x000fce0008000000 */
[----:B------:R3:W-:Y:S01]  /*1fe0*/  UTMALDG.3D.MULTICAST.2CTA [UR16], [UR4], UR7, desc[UR14] ;  /* 0x00000e10040073b4 */ /* 0x0007e20008211807 */
[----:B--2---:R-:W-:Y:S01]  /*1ff0*/  UIADD3 UR34, UPT, UPT, UR34, 0x40, URZ ;  /* 0x0000004022227890 */ /* 0x004fe2000fffe0ff */
[----:B---3--:R-:W-:Y:S01]  /*2000*/  UMOV UR7, UR29 ;  /* 0x0000001d00077c82 */ /* 0x008fe20008000000 */
[----:B------:R-:W-:Y:S01]  /*2010*/  UMOV UR4, UR6 ;  /* 0x0000000600047c82 */ /* 0x000fe20008000000 */
[----:B----4-:R-:W-:Y:S09]  /*2020*/  BRA.U UP2, `(.L_x_31) ;  /* 0xfffffffd02447547 */ /* 0x010ff2000b83ffff */
.L_x_25:
[----:B------:R-:W-:Y:S01]  /*2030*/  ULEA UR4, UR6, UR13, 0x3 ;  /* 0x0000000d06047291 */ /* 0x000fe2000f8e18ff */
[----:B-1----:R-:W-:Y:S01]  /*2040*/  SHF.L.U32 R0, R12, 0x1f, RZ ;  /* 0x0000001f0c007819 */ /* 0x002fe200000006ff */
[----:B------:R-:W-:Y:S01]  /*2050*/  @!P1 SYNCS.ARRIVE.TRANS64.A1T0 RZ, [UR13+0xc8], RZ ;  /* 0x0000c8ffffff99a7 */ /* 0x000fe2000810000d */
[----:B------:R-:W-:-:S06]  /*2060*/  UISETP.GT.AND UP0, UPT, UR41, UR40, UPT ;  /* 0x000000282900728c */ /* 0x000fcc000bf04270 */
[----:B---3--:R1:W3:Y:S03]  /*2070*/  SYNCS.PHASECHK.TRANS64.TRYWAIT P0, [UR4+0x40], R0 ;  /* 0x00004000ff0075a7 */ /* 0x0082e60008001104 */
[----:B------:R-:W-:Y:S05]  /*2080*/  BRA.U !UP0, `(.L_x_32) ;  /* 0x0000000108c07547 */ /* 0x000fea000b800000 */
[----:B------:R-:W-:Y:S01]  /*2090*/  UIADD3 UR25, UPT, UPT, UR44, UR7, URZ ;  /* 0x000000072c197290 */ /* 0x000fe2000fffe0ff */
[----:B------:R-:W-:-:S11]  /*20a0*/  UMOV UR4, UR6 ;  /* 0x0000000600047c82 */ /* 0x000fd60008000000 */
.L_x_38:
[----:B------:R-:W-:Y:S01]  /*20b0*/  ULEA UR9, UR4, UR13, 0x3 ;  /* 0x0000000d04097291 */ /* 0x000fe2000f8e18ff */
[----:B---3--:R-:W-:Y:S01]  /*20c0*/  @P3 MOV R2, 0xc000 ;  /* 0x0000c00000023802 */ /* 0x008fe20000000f00 */
[----:B-1-34-:R-:W-:Y:S10]  /*20d0*/  @P0 BRA `(.L_x_33) ;  /* 0x00000000000c0947 */ /* 0x01aff40003800000 */
[----:B------:R-:W-:-:S04]  /*20e0*/  SHF.L.U32 R3, R12, 0x1f, RZ ;  /* 0x0000001f0c037819 */ /* 0x000fc800000006ff */
[----:B------:R-:W3:Y:S02]  /*20f0*/  SYNCS.PHASECHK.TRANS64.TRYWAIT P0, [UR9+0x40], R3 ;  /* 0x00004003ff0075a7 */ /* 0x000ee40008001109 */
[----:B---3--:R-:W-:Y:S05]  /*2100*/  @!P0 BRA `(.L_x_34) ;  /* 0x0000007c00a08947 */ /* 0x008fea0003800000 */
.L_x_33:
[----:B------:R3:W-:Y:S01]  /*2110*/  @P3 SYNCS.ARRIVE.TRANS64 RZ, [UR9], R2 ;  /* 0x00000002ffff39a7 */ /* 0x0007e20008000009 */
[----:B------:R-:W-:-:S04]  /*2120*/  ULOP3.LUT UR5, UR21, 0x2, URZ, 0xfc, !UPT ;  /* 0x0000000215057892 */ /* 0x000fc8000f8efcff */
[----:B------:R-:W-:-:S09]  /*2130*/  UISETP.NE.AND UP0, UPT, UR5, 0x2, UPT ;  /* 0x000000020500788c */ /* 0x000fd2000bf05270 */
[----:B------:R-:W-:Y:S05]  /*2140*/  BRA.U UP0, `(.L_x_35) ;  /* 0x0000000100047547 */ /* 0x000fea000b800000 */
[----:B--2---:R-:W-:Y:S05]  /*2150*/  BPT.TRAP 0x1 ;  /* 0x000000040000795c */ /* 0x004fea0000300000 */
.L_x_35:
[----:B------:R-:W-:Y:S04]  /*2160*/  BSSY.RECONVERGENT B0, `(.L_x_36) ;  /* 0x0000003000007945 */ /* 0x000fe80003800200 */
[----:B------:R-:W-:Y:S05]  /*2170*/  @!P2 BRA `(.L_x_37) ;  /* 0x000000000004a947 */ /* 0x000fea0003800000 */
[----:B--2---:R-:W-:Y:S05]  /*2180*/  BPT.TRAP 0x1 ;  /* 0x000000040000795c */ /* 0x004fea0000300000 */
.L_x_37:
[----:B--2---:R-:W-:Y:S05]  /*2190*/  BSYNC.RECONVERGENT B0 ;  /* 0x0000000000007941 */ /* 0x004fea0003800200 */
.L_x_36:
[----:B------:R-:W-:Y:S02]  /*21a0*/  UIADD3 UR5, UPT, UPT, UR4, 0x1, URZ ;  /* 0x0000000104057890 */ /* 0x000fe4000fffe0ff */
[----:B------:R-:W-:Y:S02]  /*21b0*/  USHF.L.U32 UR10, UR7, 0x6, URZ ;  /* 0x00000006070a7899 */ /* 0x000fe400080006ff */
[----:B------:R-:W-:Y:S02]  /*21c0*/  UISETP.NE.AND UP0, UPT, UR5, 0x8, UPT ;  /* 0x000000080500788c */ /* 0x000fe4000bf05270 */
[----:B------:R-:W-:Y:S02]  /*21d0*/  UIADD3 UR7, UPT, UPT, UR7, 0x1, URZ ;  /* 0x0000000107077890 */ /* 0x000fe4000fffe0ff */
[----:B------:R-:W-:Y:S02]  /*21e0*/  USEL UR8, URZ, 0x1, UP0 ;  /* 0x00000001ff087887 */ /* 0x000fe40008000000 */
[----:B------:R-:W-:-:S02]  /*21f0*/  USEL UR6, UR5, URZ, UP0 ;  /* 0x000000ff05067287 */ /* 0x000fc40008000000 */
[----:B------:R-:W-:Y:S02]  /*2200*/  UIADD3 UR22, UP0, UPT, UR26, 0x180, URZ ;  /* 0x000001801a167890 */ /* 0x000fe4000ff1e0ff */
[----:B------:R-:W-:Y:S01]  /*2210*/  LOP3.LUT R12, R12, UR8, RZ, 0x3c, !PT ;  /* 0x000000080c0c7c12 */ /* 0x000fe2000f8e3cff */
[----:B------:R-:W-:Y:S02]  /*2220*/  ULEA UR8, UR4, UR13, 0xe ;  /* 0x0000000d04087291 */ /* 0x000fe4000f8e70ff */
[----:B------:R-:W-:Y:S01]  /*2230*/  UIADD3 UR14, UP1, UPT, UR26, 0x80, URZ ;  /* 0x000000801a0e7890 */ /* 0x000fe2000ff3e0ff */
[----:B-1----:R-:W-:Y:S01]  /*2240*/  SHF.L.U32 R0, R12, 0x1f, RZ ;  /* 0x0000001f0c007819 */ /* 0x002fe200000006ff */
[----:B------:R-:W-:Y:S02]  /*2250*/  UIADD3.X UR23, UPT, UPT, URZ, UR27, URZ, UP0, !UPT ;  /* 0x0000001bff177290 */ /* 0x000fe400087fe4ff */
[----:B------:R-:W-:Y:S02]  /*2260*/  UISETP.NE.AND UP0, UPT, UR7, UR25, UPT ;  /* 0x000000190700728c */ /* 0x000fe4000bf05270 */
[----:B------:R-:W-:-:S02]  /*2270*/  ULEA UR5, UR6, UR13, 0x3 ;  /* 0x0000000d06057291 */ /* 0x000fc4000f8e18ff */
[----:B------:R-:W-:Y:S02]  /*2280*/  ULOP3.LUT UR9, UR9, 0xfefffff8, URZ, 0xc0, !UPT ;  /* 0xfefffff809097892 */ /* 0x000fe4000f8ec0ff */
[----:B------:R-:W-:Y:S02]  /*2290*/  ULEA UR16, UR4, UR30, 0xd ;  /* 0x0000001e04107291 */ /* 0x000fe4000f8e68ff */
[----:B------:R-:W-:Y:S02]  /*22a0*/  UIADD3 UR8, UPT, UPT, UR8, 0x8400, URZ ;  /* 0x0000840008087890 */ /* 0x000fe4000fffe0ff */
[----:B------:R-:W-:Y:S01]  /*22b0*/  UIADD3.X UR15, UPT, UPT, URZ, UR27, URZ, UP1, !UPT ;  /* 0x0000001bff0f7290 */ /* 0x000fe20008ffe4ff */
[----:B------:R4:W1:Y:S01]  /*22c0*/  SYNCS.PHASECHK.TRANS64.TRYWAIT P0, [UR5+0x40], R0 ;  /* 0x00004000ff0075a7 */ /* 0x0008620008001105 */
[----:B------:R-:W-:Y:S01]  /*22d0*/  UPRMT UR4, URZ, 0x5410, UR24 ;  /* 0x00005410ff047896 */ /* 0x000fe20008000018 */
[----:B------:R-:W-:Y:S01]  /*22e0*/  UMOV UR32, 0x0 ;  /* 0x0000000000207882 */ /* 0x000fe20000000000 */
[----:B------:R-:W-:Y:S01]  /*22f0*/  UMOV UR33, 0x10000000 ;  /* 0x1000000000217882 */ /* 0x000fe20000000000 */
[----:B------:R-:W-:Y:S01]  /*2300*/  UMOV UR11, UR35 ;  /* 0x00000023000b7c82 */ /* 0x000fe20008000000 */
[----:B------:R-:W-:Y:S01]  /*2310*/  UMOV UR12, UR36 ;  /* 0x00000024000c7c82 */ /* 0x000fe20008000000 */
[----:B------:R-:W-:Y:S01]  /*2320*/  UMOV UR20, UR36 ;  /* 0x0000002400147c82 */ /* 0x000fe20008000000 */
[----:B------:R-:W-:Y:S01]  /*2330*/  UMOV UR17, UR9 ;  /* 0x0000000900117c82 */ /* 0x000fe20008000000 */
[----:B------:R-:W-:Y:S01]  /*2340*/  UMOV UR18, UR10 ;  /* 0x0000000a00127c82 */ /* 0x000fe20008000000 */
[----:B------:R-:W-:Y:S01]  /*2350*/  UTMALDG.3D.2CTA [UR8], [UR14], desc[UR32] ;  /* 0x000020080e0075b4 */ /* 0x000fe20008211000 */
[----:B------:R2:W-:Y:S02]  /*2360*/  UTMALDG.3D.MULTICAST.2CTA [UR16], [UR22], UR4, desc[UR32] ;  /* 0x00002010160073b4 */ /* 0x0005e40008211804 */
[----:B--2---:R-:W-:Y:S01]  /*2370*/  UMOV UR4, UR6 ;  /* 0x0000000600047c82 */ /* 0x004fe20008000000 */
[----:B------:R-:W-:Y:S05]  /*2380*/  BRA.U UP0, `(.L_x_38) ;  /* 0xfffffffd00487547 */ /* 0x000fea000b83ffff */
.L_x_32:
[C---:B------:R-:W-:Y:S01]  /*2390*/  LEA R3, R11.reuse, UR13, 0x3 ;  /* 0x0000000d0b037c11 */ /* 0x040fe2000f8e18ff */
[----:B------:R-:W-:Y:S01]  /*23a0*/  NOP ;  /* 0x0000000000007918 */ /* 0x000fe20000000000 */
[----:B-1--4-:R-:W-:Y:S02]  /*23b0*/  SHF.L.U32 R0, R10, 0x1f, RZ ;  /* 0x0000001f0a007819 */ /* 0x012fe400000006ff */
[----:B------:R-:W-:Y:S02]  /*23c0*/  LEA R5, R11, UR13, 0x4 ;  /* 0x0000000d0b057c11 */ /* 0x000fe4000f8e20ff */
[----:B---3--:R-:W1:Y:S02]  /*23d0*/  SYNCS.PHASECHK.TRANS64.TRYWAIT P0, [R3+URZ+0xd0], R0 ;  /* 0x0000d000030075a7 */ /* 0x008e6400080011ff */
[----:B-1----:R-:W-:Y:S05]  /*23e0*/  @!P0 BRA `(.L_x_39) ;  /* 0x0000007c00008947 */ /* 0x002fea0003800000 */
.L_x_156:
[----:B------:R-:W3:Y:S01]  /*23f0*/  LDS.128 R4, [R5+0x160] ;  /* 0x0001600005047984 */ /* 0x000ee20000000c00 */
[----:B------:R-:W-:Y:S01]  /*2400*/  UISETP.GE.AND UP0, UPT, UR42, 0x1, UPT ;  /* 0x000000012a00788c */ /* 0x000fe2000bf06270 */
[----:B------:R-:W-:Y:S01]  /*2410*/  @!PT LDS RZ, [RZ] ;  /* 0x00000000fffff984 */ /* 0x000fe20000000800 */
[----:B------:R-:W-:Y:S01]  /*2420*/  @!PT LDS RZ, [RZ] ;  /* 0x00000000fffff984 */ /* 0x000fe20000000800 */
[----:B------:R-:W-:Y:S01]  /*2430*/  @!PT LDS RZ, [RZ] ;  /* 0x00000000fffff984 */ /* 0x000fe20000000800 */
[----:B------:R-:W-:Y:S01]  /*2440*/  @!PT LDS RZ, [RZ] ;  /* 0x00000000fffff984 */ /* 0x000fe20000000800 */
[----:B------:R4:W-:Y:S06]  /*2450*/  MEMBAR.ALL.CTA ;  /* 0x0000000000007992 */ /* 0x0009ec0000008000 */
[----:B----4-:R-:W4:Y:S01]  /*2460*/  FENCE.VIEW.ASYNC.S ;  /* 0x00000000000073c6 */ /* 0x010f220000000000 */
[----:B---3--:R-:W-:-:S13]  /*2470*/  LOP3.LUT P0, RZ, R6, 0x1, RZ, 0xc0, !PT ;  /* 0x0000000106ff7812 */ /* 0x008fda000780c0ff */
[----:B----4-:R-:W-:Y:S01]  /*2480*/  VOTEU.ANY UP1, P0 ;  /* 0x0000000000ff7886 */ /* 0x010fe20000020100 */
[----:B------:R-:W-:-:S13]  /*2490*/  PLOP3.LUT P0, PT, PT, PT, UP1, 0x80, 0x8 ;  /* 0x000000000008781c */ /* 0x000fda0003f0f018 */
[----:B-1----:R-:W-:Y:S02]  /*24a0*/  @P0 LOP3.LUT R0, R5, 0xffff, RZ, 0xc0, !PT ;  /* 0x0000ffff05000812 */ /* 0x002fe400078ec0ff */
[----:B------:R-:W-:Y:S02]  /*24b0*/  @P0 MOV R2, R4 ;  /* 0x0000000400020202 */ /* 0x000fe40000000f00 */
[----:B------:R-:W-:Y:S01]  /*24c0*/  @P0 R2UR UR5, R0 ;  /* 0x00000000000502ca */ /* 0x000fe200000e0000 */
[----:B------:R-:W-:Y:S01]  /*24d0*/  VIADD R0, R3, 0xe0 ;  /* 0x000000e003007836 */ /* 0x000fe20000000000 */
[----:B------:R-:W-:Y:S02]  /*24e0*/  @P0 SHF.R.U32.HI R4, RZ, 0x10, R5 ;  /* 0x00000010ff040819 */ /* 0x000fe40000011605 */
[----:B------:R-:W-:Y:S02]  /*24f0*/  @P0 R2UR UR7, R2 ;  /* 0x00000000020702ca */ /* 0x000fe400000e0000 */
[----:B------:R-:W-:-:S02]  /*2500*/  PRMT R0, RZ, 0x654, R0 ;  /* 0x00000654ff007816 */ /* 0x000fc40000000000 */
[----:B------:R-:W-:Y:S02]  /*2510*/  @P0 R2UR UR4, R4 ;  /* 0x00000000040402ca */ /* 0x000fe400000e0000 */
[----:B------:R1:W-:Y:S03]  /*2520*/  SYNCS.ARRIVE.TRANS64.RED.A1T0 RZ, [R0+URZ], RZ ;  /* 0x000000ff00ff79a7 */ /* 0x0003e600081004ff */
[----:B------:R-:W-:-:S04]  /*2530*/  @UP1 UMOV UR31, UR5 ;  /* 0x00000005001f1c82 */ /* 0x000fc80008000000 */
[----:B------:R-:W-:-:S04]  /*2540*/  @UP1 UMOV UR37, UR7 ;  /* 0x0000000700251c82 */ /* 0x000fc80008000000 */
[----:B------:R-:W-:Y:S01]  /*2550*/  @UP1 UMOV UR36, UR4 ;  /* 0x0000000400241c82 */ /* 0x000fe20008000000 */
[----:B------:R-:W-:Y:S05]  /*2560*/  BRA.U !UP0, `(.L_x_40) ;  /* 0x0000000108d47547 */ /* 0x000fea000b800000 */
[----:B------:R-:W2:Y:S01]  /*2570*/  LDCU.128 UR16, c[0x0][0xb10] ;  /* 0x00016200ff1077ac */ /* 0x000ea20008000c00 */
[----:B------:R-:W3:Y:S01]  /*2580*/  LDCU UR12, c[0x0][0xb20] ;  /* 0x00016400ff0c77ac */ /* 0x000ee20008000800 */
[----:B------:R-:W4:Y:S01]  /*2590*/  LDCU UR20, c[0x0][0xb0c] ;  /* 0x00016180ff1477ac */ /* 0x000f220008000800 */
[----:B------:R-:W1:Y:S01]  /*25a0*/  LDCU.64 UR8, c[0x0][0xb28] ;  /* 0x00016500ff0877ac */ /* 0x000e620008000a00 */
[----:B------:R-:W-:Y:S02]  /*25b0*/  UISETP.NE.AND UP3, UPT, UR42, 0x1, UPT ;  /* 0x000000012a00788c */ /* 0x000fe4000bf65270 */
[----:B--2---:R-:W-:Y:S02]  /*25c0*/  UIMAD.WIDE.U32 UR10, UR38, UR19, URZ ;  /* 0x00000013260a72a5 */ /* 0x004fe4000f8e00ff */
[----:B------:R-:W-:Y:S02]  /*25d0*/  UIMAD.WIDE.U32 UR4, UR39, UR16, URZ ;  /* 0x00000010270472a5 */ /* 0x000fe4000f8e00ff */
[----:B------:R-:W-:-:S02]  /*25e0*/  UISETP.NE.AND UP0, UPT, UR18, 0x1, UPT ;  /* 0x000000011200788c */ /* 0x000fc4000bf05270 */
[----:B------:R-:W-:Y:S01]  /*25f0*/  UIMAD.WIDE.U32 UR22, UR31, UR19, URZ ;  /* 0x000000131f1672a5 */ /* 0x000fe2000f8e00ff */
[----:B------:R-:W-:Y:S02]  /*2600*/  UMOV UR10, UR11 ;  /* 0x0000000b000a7c82 */ /* 0x000fe40008000000 */
[----:B------:R-:W-:Y:S01]  /*2610*/  UMOV UR4, UR5 ;  /* 0x0000000500047c82 */ /* 0x000fe20008000000 */
[----:B---3--:R-:W-:Y:S02]  /*2620*/  USHF.R.U32.HI UR10, URZ, UR12, UR10 ;  /* 0x0000000cff0a7299 */ /* 0x008fe4000801160a */
[----:B----4-:R-:W-:Y:S02]  /*2630*/  UISETP.NE.AND UP2, UPT, UR20, 0x1, UPT ;  /* 0x000000011400788c */ /* 0x010fe4000bf45270 */
[----:B------:R-:W-:Y:S02]  /*2640*/  USHF.R.U32.HI UR4, URZ, UR17, UR4 ;  /* 0x00000011ff047299 */ /* 0x000fe40008011604 */
[----:B------:R-:W-:-:S02]  /*2650*/  USEL UR5, UR38, UR10, !UP0 ;  /* 0x0000000a26057287 */ /* 0x000fc4000c000000 */
[----:B------:R-:W-:Y:S02]  /*2660*/  USEL UR7, UR39, UR4, !UP2 ;  /* 0x0000000427077287 */ /* 0x000fe4000d000000 */
[----:B-1----:R-:W-:Y:S01]  /*2670*/  UIMAD.WIDE.U32 UR10, UR5, UR8, URZ ;  /* 0x00000008050a72a5 */ /* 0x002fe2000f8e00ff */
[----:B------:R-:W-:Y:S01]  /*2680*/  UMOV UR4, UR23 ;  /* 0x0000001700047c82 */ /* 0x000fe20008000000 */
[----:B------:R-:W-:Y:S02]  /*2690*/  UIMAD.WIDE.U32 UR14, UR37, UR16, URZ ;  /* 0x00000010250e72a5 */ /* 0x000fe4000f8e00ff */
[----:B------:R-:W-:-:S03]  /*26a0*/  UIMAD.WIDE.U32 UR22, UR7, UR8, URZ ;  /* 0x00000008071672a5 */ /* 0x000fc6000f8e00ff */
[----:B------:R-:W-:Y:S01]  /*26b0*/  UMOV UR10, UR11 ;  /* 0x0000000b000a7c82 */ /* 0x000fe20008000000 */
[----:B------:R-:W-:Y:S02]  /*26c0*/  USHF.R.U32.HI UR4, URZ, UR12, UR4 ;  /* 0x0000000cff047299 */ /* 0x000fe40008011604 */
[----:B------:R-:W-:Y:S01]  /*26d0*/  @UP3 USHF.R.U32.HI UR5, URZ, UR9, UR10 ;  /* 0x00000009ff053299 */ /* 0x000fe2000801160a */
[----:B------:R-:W-:Y:S01]  /*26e0*/  UMOV UR14, UR15 ;  /* 0x0000000f000e7c82 */ /* 0x000fe20008000000 */
[----:B------:R-:W-:Y:S01]  /*26f0*/  UMOV UR22, UR23 ;  /* 0x0000001700167c82 */ /* 0x000fe20008000000 */
[----:B------:R-:W-:Y:S02]  /*2700*/  USHF.R.U32.HI UR17, URZ, UR17, UR14 ;  /* 0x00000011ff117299 */ /* 0x000fe4000801160e */
[----:B------:R-:W-:Y:S02]  /*2710*/  USEL UR4, UR31, UR4, !UP0 ;  /* 0x000000041f047287 */ /* 0x000fe4000c000000 */
[----:B------:R-:W-:-:S02]  /*2720*/  @UP3 USHF.R.U32.HI UR7, URZ, UR9, UR22 ;  /* 0x00000009ff073299 */ /* 0x000fc40008011616 */
[----:B------:R-:W-:Y:S02]  /*2730*/  UIMAD UR10, UR42, UR5, URZ ;  /* 0x000000052a0a72a4 */ /* 0x000fe4000f8e02ff */
[----:B------:R-:W-:Y:S02]  /*2740*/  USEL UR5, UR37, UR17, !UP2 ;  /* 0x0000001125057287 */ /* 0x000fe4000d000000 */
[----:B------:R-:W-:Y:S02]  /*2750*/  UIMAD UR12, UR42, UR7, URZ ;  /* 0x000000072a0c72a4 */ /* 0x000fe4000f8e02ff */
[----:B------:R-:W-:Y:S02]  /*2760*/  UISETP.GE.AND UP0, UPT, UR4, UR10, UPT ;  /* 0x0000000a0400728c */ /* 0x000fe4000bf06270 */
[----:B------:R-:W-:Y:S02]  /*2770*/  UIMAD.WIDE.U32 UR10, UR4, UR8, URZ ;  /* 0x00000008040a72a5 */ /* 0x000fe4000f8e00ff */
[----:B------:R-:W-:-:S02]  /*2780*/  UISETP.GE.OR UP0, UPT, UR5, UR12, UP0 ;  /* 0x0000000c0500728c */ /* 0x000fc40008706670 */
[----:B------:R-:W-:Y:S02]  /*2790*/  UIMAD.WIDE.U32 UR14, UR5, UR8, URZ ;  /* 0x00000008050e72a5 */ /* 0x000fe4000f8e00ff */
[----:B------:R-:W-:Y:S01]  /*27a0*/  UIADD3 UR12, UPT, UPT, -UR5, URZ, URZ ;  /* 0x000000ff050c7290 */ /* 0x000fe2000fffe1ff */
[----:B------:R-:W-:Y:S01]  /*27b0*/  UMOV UR10, UR11 ;  /* 0x0000000b000a7c82 */ /* 0x000fe20008000000 */
[----:B------:R-:W-:Y:S02]  /*27c0*/  UIADD3 UR11, UPT, UPT, -UR4, URZ, URZ ;  /* 0x000000ff040b7290 */ /* 0x000fe4000fffe1ff */
[----:B------:R-:W-:-:S03]  /*27d0*/  USHF.R.U32.HI UR10, URZ, UR9, UR10 ;  /* 0x00000009ff0a7299 */ /* 0x000fc6000801160a */
[----:B------:R-:W-:Y:S01]  /*27e0*/  @!UP0 UMOV UR8, UR15 ;  /* 0x0000000f00088c82 */ /* 0x000fe20008000000 */
[----:B------:R-:W-:Y:S02]  /*27f0*/  UIMAD UR11, UR18, UR11, UR31 ;  /* 0x0000000b120b72a4 */ /* 0x000fe4000f8e021f */
[----:B------:R-:W-:Y:S02]  /*2800*/  USEL UR10, UR4, UR10, !UP3 ;  /* 0x0000000a040a7287 */ /* 0x000fe4000d800000 */
[----:B------:R-:W-:Y:S02]  /*2810*/  @!UP0 USHF.R.U32.HI UR8, URZ, UR9, UR8 ;  /* 0x00000009ff088299 */ /* 0x000fe40008011608 */
[----:B------:R-:W-:Y:S02]  /*2820*/  UIADD3 UR9, UPT, UPT, -UR10, URZ, URZ ;  /* 0x000000ff0a097290 */ /* 0x000fe4000fffe1ff */
[----:B------:R-:W-:Y:S02]  /*2830*/  @!UP0 USEL UR8, UR5, UR8, !UP3 ;  /* 0x0000000805088287 */ /* 0x000fe4000d800000 */
[----:B------:R-:W-:-:S02]  /*2840*/  UIMAD UR9, UR42, UR9, UR4 ;  /* 0x000000092a0972a4 */ /* 0x000fc4000f8e0204 */
[----:B------:R-:W-:Y:S02]  /*2850*/  @!UP0 UIADD3 UR10, UPT, UPT, UR10, -UR8, URZ ;  /* 0x800000080a0a8290 */ /* 0x000fe4000fffe0ff */
[----:B------:R-:W-:Y:S02]  /*2860*/  @!UP0 UIMAD UR8, UR9, UR7, UR8 ;  /* 0x00000007090882a4 */ /* 0x000fe4000f8e0208 */
[----:B------:R-:W-:Y:S02]  /*2870*/  @!UP0 UIMAD UR4, UR42, UR10, UR5 ;  /* 0x0000000a2a0482a4 */ /* 0x000fe4000f8e0205 */
[----:B------:R-:W-:Y:S02]  /*2880*/  UIMAD UR7, UR20, UR12, UR37 ;  /* 0x0000000c140772a4 */ /* 0x000fe4000f8e0225 */
[----:B------:R-:W-:Y:S01]  /*2890*/  UIMAD UR31, UR4, UR18, UR11 ;  /* 0x00000012041f72a4 */ /* 0x000fe2000f8e020b */
[----:B------:R-:W-:Y:S02]  /*28a0*/  @!UP0 UMOV UR5, UR8 ;  /* 0x0000000800058c82 */ /* 0x000fe40008000000 */
[----:B------:R-:W-:-:S12]  /*28b0*/  UIMAD UR37, UR5, UR20, UR7 ;  /* 0x00000014052572a4 */ /* 0x000fd8000f8e0207 */
.L_x_40:
[----:B------:R-:W3:Y:S02]  /*28c0*/  LDCU UR4, c[0x0][0xb30] ;  /* 0x00016600ff0477ac */ /* 0x000ee40008000800 */
[----:B---3--:R-:W-:-:S09]  /*28d0*/  UISETP.NE.AND UP0, UPT, UR4, 0x1, UPT ;  /* 0x000000010400788c */ /* 0x008fd2000bf05270 */
[----:B------:R-:W-:Y:S05]  /*28e0*/  BRA.U UP0, `(.L_x_41) ;  /* 0x0000000100447547 */ /* 0x000fea000b800000 */
[----:B------:R-:W3:Y:S01]  /*28f0*/  LDCU.128 UR16, c[0x0][0xb10] ;  /* 0x00016200ff1077ac */ /* 0x000ee20008000c00 */
[----:B------:R-:W4:Y:S01]  /*2900*/  LDCU UR10, c[0x0][0xb0c] ;  /* 0x00016180ff0a77ac */ /* 0x000f220008000800 */
[----:B------:R-:W1:Y:S01]  /*2910*/  LDCU UR7, c[0x0][0xb20] ;  /* 0x00016400ff0777ac */ /* 0x000e620008000800 */
[----:B---3--:R-:W-:Y:S02]  /*2920*/  UIMAD.WIDE.U32 UR8, UR37, UR16, URZ ;  /* 0x00000010250872a5 */ /* 0x008fe4000f8e00ff */
[----:B------:R-:W-:Y:S02]  /*2930*/  UIMAD.WIDE.U32 UR4, UR31, UR19, URZ ;  /* 0x000000131f0472a5 */ /* 0x000fe4000f8e00ff */
[----:B----4-:R-:W-:Y:S02]  /*2940*/  UISETP.NE.AND UP2, UPT, UR10, 0x1, UPT ;  /* 0x000000010a00788c */ /* 0x010fe4000bf45270 */
[----:B------:R-:W-:Y:S01]  /*2950*/  UISETP.NE.AND UP0, UPT, UR18, 0x1, UPT ;  /* 0x000000011200788c */ /* 0x000fe2000bf05270 */
[----:B------:R-:W-:-:S02]  /*2960*/  UMOV UR8, UR9 ;  /* 0x0000000900087c82 */ /* 0x000fc40008000000 */
[----:B------:R-:W-:Y:S01]  /*2970*/  UMOV UR4, UR5 ;  /* 0x0000000500047c82 */ /* 0x000fe20008000000 */
[----:B------:R-:W-:Y:S02]  /*2980*/  USHF.R.U32.HI UR17, URZ, UR17, UR8 ;  /* 0x00000011ff117299 */ /* 0x000fe40008011608 */
[----:B-1----:R-:W-:Y:S02]  /*2990*/  USHF.R.U32.HI UR4, URZ, UR7, UR4 ;  /* 0x00000007ff047299 */ /* 0x002fe40008011604 */
[----:B------:R-:W-:Y:S02]  /*29a0*/  USEL UR5, UR37, UR17, !UP2 ;  /* 0x0000001125057287 */ /* 0x000fe4000d000000 */
[----:B------:R-:W-:-:S04]  /*29b0*/  USEL UR4, UR31, UR4, !UP0 ;  /* 0x000000041f047287 */ /* 0x000fc8000c000000 */
[----:B------:R-:W-:Y:S02]  /*29c0*/  UIADD3 UR7, UPT, UPT, UR5, -UR4, URZ ;  /* 0x8000000405077290 */ /* 0x000fe4000fffe0ff */
[----:B------:R-:W-:Y:S02]  /*29d0*/  UIADD3 UR4, UPT, UPT, -UR5, UR4, URZ ;  /* 0x0000000405047290 */ /* 0x000fe4000fffe1ff */
[----:B------:R-:W-:Y:S02]  /*29e0*/  UIMAD UR31, UR7, UR18, UR31 ;  /* 0x00000012071f72a4 */ /* 0x000fe4000f8e021f */
[----:B------:R-:W-:-:S12]  /*29f0*/  UIMAD UR37, UR4, UR10, UR37 ;  /* 0x0000000a042572a4 */ /* 0x000fd8000f8e0225 */
.L_x_41:
[----:B------:R-:W-:Y:S01]  /*2a00*/  VIADD R11, R11, 0x1 ;  /* 0x000000010b0b7836 */ /* 0x000fe20000000000 */
[----:B------:R-:W-:Y:S02]  /*2a10*/  R2UR UR5, R83 ;  /* 0x00000000530572ca */ /* 0x000fe400000e0000 */
[----:B------:R-:W-:Y:S02]  /*2a20*/  R2UR UR4, R82 ;  /* 0x00000000520472ca */ /* 0x000fe400000e0000 */
[C---:B------:R-:W-:Y:S02]  /*2a30*/  ISETP.NE.AND P0, PT, R11.reuse, 0x2, PT ;  /* 0x000000020b00780c */ /* 0x040fe40003f05270 */
[----:B------:R-:W-:Y:S02]  /*2a40*/  PLOP3.LUT P1, PT, PT, PT, PT, 0x80, 0x8 ;  /* 0x000000000008781c */ /* 0x000fe40003f2f070 */
[----:B------:R-:W-:Y:S02]  /*2a50*/  SEL R3, RZ, 0x1, P0 ;  /* 0x00000001ff037807 */ /* 0x000fe40000000000 */
[----:B------:R-:W-:-:S02]  /*2a60*/  SEL R11, R11, RZ, P0 ;  /* 0x000000ff0b0b7207 */ /* 0x000fc40000000000 */
[----:B------:R-:W-:Y:S01]  /*2a70*/  LOP3.LUT R10, R10, R3, RZ, 0x3c, !PT ;  /* 0x000000030a0a7212 */ /* 0x000fe200078e3cff */
[----:B------:R-:W-:Y:S02]  /*2a80*/  UIADD3 UR35, UPT, UPT, UR37, UR5, URZ ;  /* 0x0000000525237290 */ /* 0x000fe4000fffe0ff */
[----:B------:R-:W-:Y:S01]  /*2a90*/  UIADD3 UR34, UPT, UPT, UR31, UR4, URZ ;  /* 0x000000041f227290 */ /* 0x000fe2000fffe0ff */
[----:B------:R-:W-:Y:S11]  /*2aa0*/  BRA.U UP1, `(.L_x_42) ;  /* 0xfffffff101387547 */ /* 0x000ff6000b83ffff */
[----:B------:R-:W-:Y:S01]  /*2ab0*/  UIADD3 UR13, UPT, UPT, UR13, 0x40, URZ ;  /* 0x000000400d0d7890 */ /* 0x000fe2000fffe0ff */
[----:B------:R-:W-:-:S03]  /*2ac0*/  SHF.L.U32 R3, R12, 0x1f, RZ ;  /* 0x0000001f0c037819 */ /* 0x000fc600000006ff */
[----:B------:R-:W-:-:S09]  /*2ad0*/  ULEA UR4, UR6, UR13, 0x3 ;  /* 0x0000000d06047291 */ /* 0x000fd2000f8e18ff */
[----:B------:R-:W3:Y:S02]  /*2ae0*/  SYNCS.PHASECHK.TRANS64.TRYWAIT P0, [UR4], R3 ;  /* 0x00000003ff0075a7 */ /* 0x000ee40008001104 */
[----:B---3--:R-:W-:Y:S05]  /*2af0*/  @!P0 BRA `(.L_x_43) ;  /* 0x0000007400508947 */ /* 0x008fea0003800000 */
.L_x_158:
[----:B------:R-:W-:-:S04]  /*2b00*/  UIADD3 UR4, UPT, UPT, UR6, 0x1, URZ ;  /* 0x0000000106047890 */ /* 0x000fc8000fffe0ff */
[----:B------:R-:W-:-:S04]  /*2b10*/  UISETP.NE.AND UP0, UPT, UR4, 0x8, UPT ;  /* 0x000000080400788c */ /* 0x000fc8000bf05270 */
[----:B------:R-:W-:Y:S02]  /*2b20*/  USEL UR6, URZ, 0x1, UP0 ;  /* 0x00000001ff067887 */ /* 0x000fe40008000000 */
[----:B------:R-:W-:-:S04]  /*2b30*/  USEL UR4, UR4, URZ, UP0 ;  /* 0x000000ff04047287 */ /* 0x000fc80008000000 */
[----:B------:R-:W-:Y:S01]  /*2b40*/  ULEA UR5, UR4, UR13, 0x3 ;  /* 0x0000000d04057291 */ /* 0x000fe2000f8e18ff */
[----:B------:R-:W-:-:S04]  /*2b50*/  LOP3.LUT R2, R12, UR6, RZ, 0x3c, !PT ;  /* 0x000000060c027c12 */ /* 0x000fc8000f8e3cff */
[----:B-1----:R-:W-:-:S04]  /*2b60*/  SHF.L.U32 R3, R2, 0x1f, RZ ;  /* 0x0000001f02037819 */ /* 0x002fc800000006ff */
[----:B------:R-:W1:Y:S02]  /*2b70*/  SYNCS.PHASECHK.TRANS64.TRYWAIT P0, [UR5], R3 ;  /* 0x00000003ff0075a7 */ /* 0x000e640008001105 */
[----:B-1----:R-:W-:Y:S05]  /*2b80*/  @!P0 BRA `(.L_x_44) ;  /* 0x0000007400448947 */ /* 0x002fea0003800000 */
.L_x_160:
        /* <DEDUP_REMOVED lines=9> */
.L_x_162:
        /* <DEDUP_REMOVED lines=9> */
.L_x_164:
        /* <DEDUP_REMOVED lines=9> */
.L_x_166:
        /* <DEDUP_REMOVED lines=9> */
.L_x_168:
        /* <DEDUP_REMOVED lines=9> */
.L_x_170:
[----:B------:R-:W-:-:S04]  /*2e60*/  UIADD3 UR4, UPT, UPT, UR4, 0x1, URZ ;  /* 0x0000000104047890 */ /* 0x000fc8000fffe0ff */
[----:B------:R-:W-:-:S04]  /*2e70*/  UISETP.NE.AND UP0, UPT, UR4, 0x8, UPT ;  /* 0x000000080400788c */ /* 0x000fc8000bf05270 */
[----:B------:R-:W-:Y:S02]  /*2e80*/  USEL UR5, URZ, 0x1, UP0 ;  /* 0x00000001ff057887 */ /* 0x000fe40008000000 */
[----:B------:R-:W-:-:S04]  /*2e90*/  USEL UR4, UR4, URZ, UP0 ;  /* 0x000000ff04047287 */ /* 0x000fc80008000000 */
[----:B------:R-:W-:Y:S01]  /*2ea0*/  ULEA UR4, UR4, UR13, 0x3 ;  /* 0x0000000d04047291 */ /* 0x000fe2000f8e18ff */
[----:B-1----:R-:W-:-:S04]  /*2eb0*/  LOP3.LUT R3, R2, UR5, RZ, 0x3c, !PT ;  /* 0x0000000502037c12 */ /* 0x002fc8000f8e3cff */
[----:B------:R-:W-:Y:S01]  /*2ec0*/  SHF.L.U32 R3, R3, 0x1f, RZ ;  /* 0x0000001f03037819 */ /* 0x000fe200000006ff */
[----:B------:R-:W-:-:S07]  /*2ed0*/  IMAD.U32 R0, RZ, RZ, UR4 ;  /* 0x00000004ff007e24 */ /* 0x000fce000f8e00ff */
.L_x_50:
[----:B-1----:R1:W3:Y:S02]  /*2ee0*/  SYNCS.PHASECHK.TRANS64.TRYWAIT P0, [R0+URZ], R3 ;  /* 0x00000003000075a7 */ /* 0x0022e400080011ff */
[----:B---3--:R-:W-:Y:S05]  /*2ef0*/  @!P0 NANOSLEEP.SYNCS 0x989680 ;  /* 0x009896800000895d */ /* 0x008fea0003900000 */
[----:B------:R-:W3:Y:S02]  /*2f00*/  @!P0 SYNCS.PHASECHK.TRANS64 P0, [R0+URZ], R3 ;  /* 0x00000003000085a7 */ /* 0x000ee400080010ff */
[----:B--23--:R-:W-:Y:S05]  /*2f10*/  @P0 EXIT ;  /* 0x000000000000094d */ /* 0x00cfea0003800000 */
[----:B------:R-:W-:Y:S05]  /*2f20*/  BRA `(.L_x_50) ;  /* 0xfffffffc00ec7947 */ /* 0x000fea000383ffff */
.L_x_22:
[----:B------:R-:W2:Y:S02]  /*2f30*/  S2UR UR4, SR_CgaCtaId ;  /* 0x00000000000479c3 */ /* 0x000ea40000008800 */
[----:B--2---:R-:W-:-:S04]  /*2f40*/  UISETP.NE.AND UP0, UPT, UR4, URZ, UPT ;  /* 0x000000ff0400728c */ /* 0x004fc8000bf05270 */
[----:B------:R-:W-:-:S09]  /*2f50*/  UISETP.NE.OR UP0, UPT, UR20, 0x1, UP0 ;  /* 0x000000011400788c */ /* 0x000fd20008705670 */
[----:B------:R-:W-:Y:S05]  /*2f60*/  BRA.U UP0, `(.L_x_51) ;  /* 0x00000005004c7547 */ /* 0x000fea000b800000 */
[----:B------:R-:W2:Y:S01]  /*2f70*/  S2UR UR5, SR_CgaCtaId ;  /* 0x00000000000579c3 */ /* 0x000ea20000008800 */
[----:B------:R-:W-:Y:S01]  /*2f80*/  UMOV UR4, 0x400 ;  /* 0x0000040000047882 */ /* 0x000fe20000000000 */
[----:B------:R-:W-:Y:S01]  /*2f90*/  ISETP.GE.U32.AND P2, PT, R3, 0x8, PT ;  /* 0x000000080300780c */ /* 0x000fe20003f46070 */
[----:B------:R-:W-:Y:S01]  /*2fa0*/  IMAD.MOV.U32 R12, RZ, RZ, 0x1 ;  /* 0x00000001ff0c7424 */ /* 0x000fe200078e00ff */
[----:B------:R-:W-:Y:S02]  /*2fb0*/  CS2R R10, SRZ ;  /* 0x00000000000a7805 */ /* 0x000fe4000001ff00 */
[----:B------:R-:W-:Y:S01]  /*2fc0*/  CS2R R8, SRZ ;  /* 0x0000000000087805 */ /* 0x000fe2000001ff00 */
[----:B--2---:R-:W-:-:S03]  /*2fd0*/  ULEA UR6, UR5, UR4, 0x18 ;  /* 0x0000000405067291 */ /* 0x004fc6000f8ec0ff */
[----:B------:R-:W-:-:S09]  /*2fe0*/  UMOV UR5, URZ ;  /* 0x000000ff00057c82 */ /* 0x000fd20008000000 */
.L_x_55:
[----:B------:R-:W-:Y:S02]  /*2ff0*/  LEA R0, R8, UR6, 0x3 ;  /* 0x0000000608007c11 */ /* 0x000fe4000f8e18ff */
[----:B------:R-:W-:-:S03]  /*3000*/  SHF.L.U32 R5, R9, 0x1f, RZ ;  /* 0x0000001f09057819 */ /* 0x000fc600000006ff */
[----:B------:R-:W-:Y:S01]  /*3010*/  VIADD R4, R0, 0x140 ;  /* 0x0000014000047836 */ /* 0x000fe20000000000 */
[----:B------:R-:W2:Y:S02]  /*3020*/  SYNCS.PHASECHK.TRANS64.TRYWAIT P0, [R0+URZ+0x130], R5 ;  /* 0x00013005000075a7 */ /* 0x000ea400080011ff */
[----:B--2---:R-:W-:Y:S05]  /*3030*/  @!P0 BRA `(.L_x_52) ;  /* 0x0000007000a88947 */ /* 0x004fea0003800000 */
.L_x_171:
[----:B------:R-:W-:Y:S01]  /*3040*/  ULEA UR4, UR5, UR6, 0x3 ;  /* 0x0000000605047291 */ /* 0x000fe2000f8e18ff */
[----:B------:R-:W-:Y:S01]  /*3050*/  PRMT R4, RZ, 0x654, R4 ;  /* 0x00000654ff047816 */ /* 0x000fe20000000004 */
[----:B--2---:R-:W-:Y:S01]  /*3060*/  @!P2 IMAD.MOV.U32 R5, RZ, RZ, 0x10 ;  /* 0x00000010ff05a424 */ /* 0x004fe200078e00ff */
[----:B------:R-:W-:Y:S01]  /*3070*/  SHF.L.U32 R7, R12, 0x1f, RZ ;  /* 0x0000001f0c077819 */ /* 0x000fe200000006ff */
[----:B------:R-:W-:Y:S01]  /*3080*/  UIADD3 UR7, UPT, UPT, UR4, 0xd0, URZ ;  /* 0x000000d004077890 */ /* 0x000fe2000fffe0ff */
[----:B------:R2:W-:Y:S05]  /*3090*/  SYNCS.ARRIVE.TRANS64.RED.A1T0 RZ, [R4+URZ], RZ ;  /* 0x000000ff04ff79a7 */ /* 0x0005ea00081004ff */
[----:B------:R-:W-:Y:S01]  /*30a0*/  IMAD.U32 R0, RZ, RZ, UR7 ;  /* 0x00000007ff007e24 */ /* 0x000fe2000f8e00ff */
[----:B------:R-:W3:Y:S04]  /*30b0*/  SYNCS.PHASECHK.TRANS64.TRYWAIT P0, [UR4+0xe0], R7 ;  /* 0x0000e007ff0075a7 */ /* 0x000ee80008001104 */
[----:B------:R-:W-:Y:S01]  /*30c0*/  PRMT R13, R3, 0x654, R0 ;  /* 0x00000654030d7816 */ /* 0x000fe20000000000 */
[----:B--23--:R-:W-:Y:S06]  /*30d0*/  @!P0 BRA `(.L_x_53) ;  /* 0x0000007000948947 */ /* 0x00cfec0003800000 */
.L_x_173:
[----:B------:R-:W-:Y:S01]  /*30e0*/  ULEA UR8, UR5, UR6, 0x4 ;  /* 0x0000000605087291 */ /* 0x000fe2000f8e20ff */
[----:B------:R-:W-:Y:S01]  /*30f0*/  SEL R2, R13, R2, !P2 ;  /* 0x000000020d027207 */ /* 0x000fe20005000000 */
[----:B------:R-:W-:Y:S01]  /*3100*/  UIADD3 UR9, UPT, UPT, UR4, 0xd0, URZ ;  /* 0x000000d004097890 */ /* 0x000fe2000fffe0ff */
[----:B--2---:R-:W-:Y:S01]  /*3110*/  LEA R0, R11, UR6, 0x3 ;  /* 0x000000060b007c11 */ /* 0x004fe2000f8e18ff */
[----:B------:R-:W-:Y:S01]  /*3120*/  UIADD3 UR8, UPT, UPT, UR8, 0x160, URZ ;  /* 0x0000016008087890 */ /* 0x000fe2000fffe0ff */
[----:B------:R2:W-:Y:S01]  /*3130*/  @!P2 SYNCS.ARRIVE.TRANS64.RED RZ, [R2+URZ], R5 ;  /* 0x0000000502ffa9a7 */ /* 0x0005e200080004ff */
[----:B------:R-:W-:Y:S01]  /*3140*/  UIADD3 UR4, UPT, UPT, UR5, 0x1, URZ ;  /* 0x0000000105047890 */ /* 0x000fe2000fffe0ff */
[----:B------:R-:W-:-:S03]  /*3150*/  VIADD R8, R8, 0x1 ;  /* 0x0000000108087836 */ /* 0x000fc60000000000 */
[----:B------:R-:W-:Y:S02]  /*3160*/  UISETP.NE.AND UP0, UPT, UR4, 0x2, UPT ;  /* 0x000000020400788c */ /* 0x000fe4000bf05270 */
[----:B------:R-:W-:Y:S01]  /*3170*/  ISETP.NE.AND P0, PT, R8, 0x2, PT ;  /* 0x000000020800780c */ /* 0x000fe20003f05270 */
[----:B------:R-:W-:Y:S06]  /*3180*/  UGETNEXTWORKID.BROADCAST [UR8], [UR9] ;  /* 0x00000000080073ca */ /* 0x000fec0008000100 */
[----:B------:R-:W-:Y:S02]  /*3190*/  USEL UR7, URZ, 0x1, UP0 ;  /* 0x00000001ff077887 */ /* 0x000fe40008000000 */
[----:B------:R-:W-:-:S04]  /*31a0*/  USEL UR5, UR4, URZ, UP0 ;  /* 0x000000ff04057287 */ /* 0x000fc80008000000 */
[----:B------:R-:W-:Y:S02]  /*31b0*/  LOP3.LUT R12, R12, UR7, RZ, 0x3c, !PT ;  /* 0x000000070c0c7c12 */ /* 0x000fe4000f8e3cff */
[----:B--2---:R-:W-:-:S04]  /*31c0*/  SHF.L.U32 R5, R10, 0x1f, RZ ;  /* 0x0000001f0a057819 */ /* 0x004fc800000006ff */
[----:B------:R-:W2:Y:S02]  /*31d0*/  SYNCS.PHASECHK.TRANS64.TRYWAIT P1, [R0+URZ+0xd0], R5 ;  /* 0x0000d005000075a7 */ /* 0x000ea400080211ff */
[----:B--2---:R-:W-:Y:S05]  /*31e0*/  @!P1 BRA `(.L_x_54) ;  /* 0x0000007000689947 */ /* 0x004fea0003800000 */
.L_x_174:
[C---:B------:R-:W-:Y:S01]  /*31f0*/  LEA R4, R11.reuse, UR6, 0x4 ;  /* 0x000000060b047c11 */ /* 0x040fe2000f8e20ff */
[----:B--2---:R-:W-:Y:S01]  /*3200*/  VIADD R0, R0, 0xe0 ;  /* 0x000000e000007836 */ /* 0x004fe20000000000 */
[----:B------:R-:W-:Y:S01]  /*3210*/  SEL R8, R8, RZ, P0 ;  /* 0x000000ff08087207 */ /* 0x000fe20000000000 */
[----:B------:R-:W-:-:S03]  /*3220*/  VIADD R11, R11, 0x1 ;  /* 0x000000010b0b7836 */ /* 0x000fc60000000000 */
[----:B------:R-:W2:Y:S01]  /*3230*/  LDS.128 R4, [R4+0x160] ;  /* 0x0001600004047984 */ /* 0x000ea20000000c00 */
[----:B------:R-:W-:Y:S02]  /*3240*/  PRMT R0, RZ, 0x654, R0 ;  /* 0x00000654ff007816 */ /* 0x000fe40000000000 */
[C---:B------:R-:W-:Y:S01]  /*3250*/  ISETP.NE.AND P1, PT, R11.reuse, 0x2, PT ;  /* 0x000000020b00780c */ /* 0x040fe20003f25270 */
[----:B------:R-:W-:Y:S01]  /*3260*/  @!PT LDS RZ, [RZ] ;  /* 0x00000000fffff984 */ /* 0x000fe20000000800 */
[----:B------:R-:W-:Y:S01]  /*3270*/  @!PT LDS RZ, [RZ] ;  /* 0x00000000fffff984 */ /* 0x000fe20000000800 */
[----:B------:R-:W-:Y:S01]  /*3280*/  @!PT LDS RZ, [RZ] ;  /* 0x00000000fffff984 */ /* 0x000fe20000000800 */
[----:B------:R-:W-:Y:S01]  /*3290*/  @!PT LDS RZ, [RZ] ;  /* 0x00000000fffff984 */ /* 0x000fe20000000800 */
[----:B------:R3:W-:Y:S06]  /*32a0*/  MEMBAR.ALL.CTA ;  /* 0x0000000000007992 */ /* 0x0007ec0000008000 */
[----:B---3--:R-:W3:Y:S01]  /*32b0*/  FENCE.VIEW.ASYNC.S ;  /* 0x00000000000073c6 */ /* 0x008ee20000000000 */
[----:B------:R-:W-:Y:S01]  /*32c0*/  SEL R11, R11, RZ, P1 ;  /* 0x000000ff0b0b7207 */ /* 0x000fe20000800000 */
[----:B---3--:R3:W-:Y:S01]  /*32d0*/  SYNCS.ARRIVE.TRANS64.RED.A1T0 RZ, [R0+URZ], RZ ;  /* 0x000000ff00ff79a7 */ /* 0x0087e200081004ff */
[----:B--2---:R-:W-:-:S02]  /*32e0*/  LOP3.LUT P3, RZ, R6, 0x1, RZ, 0xc0, !PT ;  /* 0x0000000106ff7812 */ /* 0x004fc4000786c0ff */
[----:B------:R-:W-:-:S04]  /*32f0*/  SEL R5, RZ, 0x1, P1 ;  /* 0x00000001ff057807 */ /* 0x000fc80000800000 */
[----:B------:R-:W-:Y:S02]  /*3300*/  LOP3.LUT R10, R10, R5, RZ, 0x3c, !PT ;  /* 0x000000050a0a7212 */ /* 0x000fe400078e3cff */
[----:B---3--:R-:W-:-:S04]  /*3310*/  SEL R0, RZ, 0x1, P0 ;  /* 0x00000001ff007807 */ /* 0x008fc80000000000 */
[----:B------:R-:W-:Y:S01]  /*3320*/  LOP3.LUT R9, R9, R0, RZ, 0x3c, !PT ;  /* 0x0000000009097212 */ /* 0x000fe200078e3cff */
[----:B------:R-:W-:Y:S06]  /*3330*/  @P3 BRA `(.L_x_55) ;  /* 0xfffffffc002c3947 */ /* 0x000fec000383ffff */
[----:B------:R-:W-:Y:S01]  /*3340*/  ULEA UR4, UR5, UR6, 0x3 ;  /* 0x0000000605047291 */ /* 0x000fe2000f8e18ff */
[----:B------:R-:W-:-:S08]  /*3350*/  SHF.L.U32 R3, R12, 0x1f, RZ ;  /* 0x0000001f0c037819 */ /* 0x000fd000000006ff */
[----:B------:R-:W2:Y:S02]  /*3360*/  SYNCS.PHASECHK.TRANS64 P0, [UR4+0xe0], R3 ;  /* 0x0000e003ff0075a7 */ /* 0x000ea40008001004 */
[----:B--2---:R-:W-:Y:S05]  /*3370*/  @P0 BRA `(.L_x_56) ;  /* 0x0000000000080947 */ /* 0x004fea0003800000 */
[----:B------:R-:W2:Y:S02]  /*3380*/  SYNCS.PHASECHK.TRANS64.TRYWAIT P0, [UR4+0xe0], R3 ;  /* 0x0000e003ff0075a7 */ /* 0x000ea40008001104 */
[----:B--2---:R-:W-:Y:S05]  /*3390*/  @!P0 BRA `(.L_x_57) ;  /* 0x0000007000108947 */ /* 0x004fea0003800000 */
.L_x_56:
[----:B------:R-:W-:-:S04]  /*33a0*/  UIADD3 UR7, UPT, UPT, UR5, 0x1, URZ ;  /* 0x0000000105077890 */ /* 0x000fc8000fffe0ff */
[----:B------:R-:W-:-:S04]  /*33b0*/  UISETP.NE.AND UP0, UPT, UR7, 0x2, UPT ;  /* 0x000000020700788c */ /* 0x000fc8000bf05270 */
[----:B------:R-:W-:Y:S02]  /*33c0*/  USEL UR8, URZ, 0x1, UP0 ;  /* 0x00000001ff087887 */ /* 0x000fe40008000000 */
[----:B------:R-:W-:-:S04]  /*33d0*/  USEL UR7, UR7, URZ, UP0 ;  /* 0x000000ff07077287 */ /* 0x000fc80008000000 */
[----:B------:R-:W-:Y:S01]  /*33e0*/  ULEA UR7, UR7, UR6, 0x3 ;  /* 0x0000000607077291 */ /* 0x000fe2000f8e18ff */
[----:B--2---:R-:W-:-:S04]  /*33f0*/  LOP3.LUT R3, R12, UR8, RZ, 0x3c, !PT ;  /* 0x000000080c037c12 */ /* 0x004fc8000f8e3cff */
[----:B------:R-:W-:-:S04]  /*3400*/  SHF.L.U32 R0, R3, 0x1f, RZ ;  /* 0x0000001f03007819 */ /* 0x000fc800000006ff */
[----:B------:R-:W2:Y:S02]  /*3410*/  SYNCS.PHASECHK.TRANS64 P0, [UR7+0xe0], R0 ;  /* 0x0000e000ff0075a7 */ /* 0x000ea40008001007 */
[----:B-12---:R-:W-:Y:S05]  /*3420*/  @P0 EXIT ;  /* 0x000000000000094d */ /* 0x006fea0003800000 */
[----:B------:R-:W-:Y:S02]  /*3430*/  SHF.L.U32 R3, R3, 0x1f, RZ ;  /* 0x0000001f03037819 */ /* 0x000fe400000006ff */
[----:B------:R-:W-:-:S07]  /*3440*/  MOV R0, UR7 ;  /* 0x0000000700007c02 */ /* 0x000fce0008000f00 */
.L_x_58:
[----:B-1----:R1:W2:Y:S02]  /*3450*/  SYNCS.PHASECHK.TRANS64.TRYWAIT P0, [R0+URZ+0xe0], R3 ;  /* 0x0000e003000075a7 */ /* 0x0022a400080011ff */
[----:B--2---:R-:W-:Y:S05]  /*3460*/  @!P0 NANOSLEEP.SYNCS 0x989680 ;  /* 0x009896800000895d */ /* 0x004fea0003900000 */
[----:B------:R-:W2:Y:S02]  /*3470*/  @!P0 SYNCS.PHASECHK.TRANS64 P0, [R0+URZ+0xe0], R3 ;  /* 0x0000e003000085a7 */ /* 0x000ea400080010ff */
[----:B--2---:R-:W-:Y:S05]  /*3480*/  @P0 EXIT ;  /* 0x000000000000094d */ /* 0x004fea0003800000 */
[----:B------:R-:W-:Y:S05]  /*3490*/  BRA `(.L_x_58) ;  /* 0xfffffffc00ec7947 */ /* 0x000fea000383ffff */
.L_x_51:
[----:B------:R-:W-:Y:S05]  /*34a0*/  BRA.U UP5, `(.L_x_59) ;  /* 0x0000001105dc7547 */ /* 0x000fea000b800000 */
[----:B------:R-:W2:Y:S01]  /*34b0*/  S2UR UR7, SR_CgaCtaId ;  /* 0x00000000000779c3 */ /* 0x000ea20000008800 */
[----:B------:R-:W-:Y:S01]  /*34c0*/  UMOV UR4, 0x40 ;  /* 0x0000004000047882 */ /* 0x000fe20000000000 */
[----:B------:R-:W-:Y:S01]  /*34d0*/  NOP ;  /* 0x0000000000007918 */ /* 0x000fe20000000000 */
[----:B------:R-:W-:Y:S01]  /*34e0*/  UMOV UR6, 0x400 ;  /* 0x0000040000067882 */ /* 0x000fe20000000000 */
[----:B--2---:R-:W-:Y:S02]  /*34f0*/  ULEA UR5, UR7, UR4, 0x18 ;  /* 0x0000000407057291 */ /* 0x004fe4000f8ec0ff */
[----:B------:R-:W-:-:S07]  /*3500*/  ULEA UR6, UR7, UR6, 0x18 ;  /* 0x0000000607067291 */ /* 0x000fce000f8ec0ff */
[----:B------:R-:W2:Y:S02]  /*3510*/  LDS.U8 R3, [UR5+0x1c] ;  /* 0x00001c05ff037984 */ /* 0x000ea40008000000 */
[----:B--2---:R-:W-:-:S13]  /*3520*/  ISETP.NE.AND P0, PT, R3, RZ, PT ;  /* 0x000000ff0300720c */ /* 0x004fda0003f05270 */
[----:B------:R-:W-:Y:S05]  /*3530*/  @P0 BRA `(.L_x_60) ;  /* 0x0000000400080947 */ /* 0x000fea0003800000 */
[----:B------:R-:W-:Y:S02]  /*3540*/  UISETP.NE.U32.AND UP1, UPT, UR46, 0x1, UPT ;  /* 0x000000012e00788c */ /* 0x000fe4000bf25070 */
[----:B------:R-:W-:-:S07]  /*3550*/  UIADD3 UR7, UPT, UPT, UR5, 0x8, URZ ;  /* 0x0000000805077890 */ /* 0x000fce000fffe0ff */
[----:B------:R-:W-:Y:S05]  /*3560*/  BRA.U !UP1, `(.L_x_61) ;  /* 0x00000001099c7547 */ /* 0x000fea000b800000 */
[----:B------:R-:W-:Y:S01]  /*3570*/  ELECT P0, URZ, PT ;  /* 0x0000000000ff782f */ /* 0x000fe20003800000 */
[----:B------:R-:W-:-:S12]  /*3580*/  BSSY B0, `(.L_x_61) ;  /* 0x0000025000007945 */ /* 0x000fd80003800000 */
[----:B------:R-:W-:Y:S05]  /*3590*/  @!P0 BRA `(.L_x_62) ;  /* 0x00000000008c8947 */ /* 0x000fea0003800000 */
[----:B------:R-:W-:-:S05]  /*35a0*/  UMOV UR4, 0x10 ;  /* 0x0000001000047882 */ /* 0x000fca0000000000 */
[----:B------:R-:W-:Y:S04]  /*35b0*/  DEPBAR.LE SB2, 0x36 ;  /* 0x0000ad800000791a */ /* 0x000fe80000000000 */
[----:B------:R-:W2:Y:S02]  /*35c0*/  UTCATOMSWS.2CTA.FIND_AND_SET.ALIGN UP0, UR4, UR4 ;  /* 0x00000004000475e3 */ /* 0x000ea40008200800 */
[----:B--2---:R-:W-:Y:S01]  /*35d0*/  MOV R10, UR4 ;  /* 0x00000004000a7c02 */ /* 0x004fe20008000f00 */
[----:B------:R-:W-:Y:S06]  /*35e0*/  BRA.U UP0, `(.L_x_63) ;  /* 0x0000000100187547 */ /* 0x000fec000b800000 */
.L_x_64:
[----:B------:R-:W-:Y:S05]  /*35f0*/  NANOSLEEP 0x64 ;  /* 0x000000640000795d */ /* 0x000fea0003800000 */
[----:B------:R-:W-:-:S05]  /*3600*/  UMOV UR4, 0x10 ;  /* 0x0000001000047882 */ /* 0x000fca0000000000 */
[----:B------:R-:W-:Y:S04]  /*3610*/  DEPBAR.LE SB2, 0x36 ;  /* 0x0000ad800000791a */ /* 0x000fe80000000000 */
[----:B------:R-:W2:Y:S02]  /*3620*/  UTCATOMSWS.2CTA.FIND_AND_SET.ALIGN UP0, UR4, UR4 ;  /* 0x00000004000475e3 */ /* 0x000ea40008200800 */
[----:B--2---:R-:W-:Y:S01]  /*3630*/  MOV R10, UR4 ;  /* 0x00000004000a7c02 */ /* 0x004fe20008000f00 */
[----:B------:R-:W-:Y:S05]  /*3640*/  BRA.U !UP0, `(.L_x_64) ;  /* 0xfffffffd08e87547 */ /* 0x000fea000b83ffff */
.L_x_63:
[----:B------:R-:W2:Y:S01]  /*3650*/  LDS R6, [UR5+0x10] ;  /* 0x00001005ff067984 */ /* 0x000ea20008000800 */
[----:B------:R-:W-:Y:S01]  /*3660*/  IMAD.U32 R3, RZ, RZ, UR6 ;  /* 0x00000006ff037e24 */ /* 0x000fe2000f8e00ff */
[----:B------:R-:W-:-:S03]  /*3670*/  MOV R4, UR45 ;  /* 0x0000002d00047c02 */ /* 0x000fc60008000f00 */
[----:B------:R-:W-:Y:S01]  /*3680*/  VIADD R3, R3, 0x180 ;  /* 0x0000018003037836 */ /* 0x000fe20000000000 */
[----:B--2---:R-:W-:-:S04]  /*3690*/  SHF.L.U32 R6, R6, 0x1f, RZ ;  /* 0x0000001f06067819 */ /* 0x004fc800000006ff */
[----:B------:R-:W2:Y:S02]  /*36a0*/  SYNCS.PHASECHK.TRANS64.TRYWAIT P0, [UR5+0x8], R6 ;  /* 0x00000806ff0075a7 */ /* 0x000ea40008001105 */
[----:B--2---:R-:W-:Y:S05]  /*36b0*/  @P0 BRA `(.L_x_65) ;  /* 0x0000000000080947 */ /* 0x004fea0003800000 */
[----:B------:R-:W2:Y:S02]  /*36c0*/  SYNCS.PHASECHK.TRANS64.TRYWAIT P0, [UR5+0x8], R6 ;  /* 0x00000806ff0075a7 */ /* 0x000ea40008001105 */
[----:B--2---:R-:W-:Y:S05]  /*36d0*/  @!P0 BRA `(.L_x_66) ;  /* 0x0000006c00588947 */ /* 0x004fea0003800000 */
.L_x_65:
[----:B------:R-:W-:Y:S01]  /*36e0*/  PRMT R4, R4, 0x654, R3 ;  /* 0x0000065404047816 */ /* 0x000fe20000000003 */
[----:B------:R-:W-:Y:S01]  /*36f0*/  HFMA2 R3, -RZ, RZ, 0, 5.9604644775390625e-08 ;  /* 0x00000001ff037431 */ /* 0x000fe200000001ff */
[----:B------:R-:W-:Y:S01]  /*3700*/  UPRMT UR4, UR45, 0x654, UR7 ;  /* 0x000006542d047896 */ /* 0x000fe20008000007 */
[----:B------:R-:W-:Y:S02]  /*3710*/  IMAD.MOV.U32 R7, RZ, RZ, 0xffff ;  /* 0x0000ffffff077424 */ /* 0x000fe400078e00ff */
[----:B--2---:R-:W-:Y:S02]  /*3720*/  IMAD.MOV.U32 R6, RZ, RZ, 0x4 ;  /* 0x00000004ff067424 */ /* 0x004fe400078e00ff */
[----:B------:R-:W-:Y:S01]  /*3730*/  IMAD.SHL.U32 R9, R10, 0x20, RZ ;  /* 0x000000200a097824 */ /* 0x000fe200078e00ff */
[----:B------:R-:W-:Y:S02]  /*3740*/  MOV R5, UR4 ;  /* 0x0000000400057c02 */ /* 0x000fe40008000f00 */
[-C--:B------:R-:W-:Y:S01]  /*3750*/  SHF.L.U32 R8, R7, R10.reuse, RZ ;  /* 0x0000000a07087219 */ /* 0x080fe200000006ff */
[----:B------:R2:W-:Y:S01]  /*3760*/  SYNCS.ARRIVE.TRANS64.RED RZ, [UR4], R6 ;  /* 0x00000006ffff79a7 */ /* 0x0005e20008000404 */
[----:B------:R-:W-:Y:S01]  /*3770*/  SHF.L.U32 R7, R3, R10, RZ ;  /* 0x0000000a03077219 */ /* 0x000fe200000006ff */
[----:B------:R2:W-:Y:S04]  /*3780*/  STS [UR6+0x180], R9 ;  /* 0x00018009ff007988 */ /* 0x0005e80008000806 */
[----:B------:R2:W-:Y:S04]  /*3790*/  STAS [R4.64], R10 ;  /* 0x0000000a04007dbd */ /* 0x0005e8000c0008ff */
[----:B------:R2:W-:Y:S04]  /*37a0*/  ATOMS.OR RZ, [UR5+0x14], R8 ;  /* 0x00001408ffff798c */ /* 0x0005e8000b000005 */
[----:B------:R2:W-:Y:S04]  /*37b0*/  ATOMS.OR RZ, [UR5+0x18], R7 ;  /* 0x00001807ffff798c */ /* 0x0005e8000b000005 */
[----:B------:R2:W-:Y:S02]  /*37c0*/  ATOMS.XOR RZ, [UR5+0x10], R3 ;  /* 0x00001003ffff798c */ /* 0x0005e4000b800005 */
.L_x_62:
[----:B-1----:R-:W-:Y:S05]  /*37d0*/  BSYNC B0 ;  /* 0x0000000000007941 */ /* 0x002fea0003800000 */
.L_x_61:
[----:B------:R-:W-:Y:S05]  /*37e0*/  BRA.U UP1, `(.L_x_67) ;  /* 0x00000001016c7547 */ /* 0x000fea000b800000 */
[----:B------:R-:W-:-:S03]  /*37f0*/  UMOV UR4, 0xffffffff ;  /* 0xffffffff00047882 */ /* 0x000fc60000000000 */
[----:B------:R-:W-:Y:S05]  /*3800*/  BRA.DIV UR4, `(.L_x_68) ;  /* 0x0000006e04247947 */ /* 0x000fea000b800000 */
[----:B------:R-:W-:-:S13]  /*3810*/  ELECT P0, URZ, PT ;  /* 0x0000000000ff782f */ /* 0x000fda0003800000 */
.L_x_178:
[----:B------:R-:W-:Y:S05]  /*3820*/  @!P0 BRA `(.L_x_67) ;  /* 0x00000000005c8947 */ /* 0x000fea0003800000 */
[----:B--2---:R-:W2:Y:S02]  /*3830*/  LDS R4, [UR5+0x10] ;  /* 0x00001005ff047984 */ /* 0x004ea40008000800 */
[----:B--2---:R-:W-:-:S04]  /*3840*/  SHF.L.U32 R4, R4, 0x1f, RZ ;  /* 0x0000001f04047819 */ /* 0x004fc800000006ff */
[----:B------:R-:W2:Y:S02]  /*3850*/  SYNCS.PHASECHK.TRANS64.TRYWAIT P0, [UR5+0x8], R4 ;  /* 0x00000804ff0075a7 */ /* 0x000ea40008001105 */
[----:B--2---:R-:W-:Y:S05]  /*3860*/  @P0 BRA `(.L_x_69) ;  /* 0x0000000000080947 */ /* 0x004fea0003800000 */
[----:B------:R-:W2:Y:S02]  /*3870*/  SYNCS.PHASECHK.TRANS64.TRYWAIT P0, [UR5+0x8], R4 ;  /* 0x00000804ff0075a7 */ /* 0x000ea40008001105 */
[----:B--2---:R-:W-:Y:S05]  /*3880*/  @!P0 BRA `(.L_x_70) ;  /* 0x0000006c00288947 */ /* 0x004fea0003800000 */
.L_x_69:
[----:B------:R-:W3:Y:S01]  /*3890*/  LDS R6, [UR6+0x180] ;  /* 0x00018006ff067984 */ /* 0x000ee20008000800 */
[----:B--2---:R-:W-:Y:S02]  /*38a0*/  HFMA2 R3, -RZ, RZ, 0, 5.9604644775390625e-08 ;  /* 0x00000001ff037431 */ /* 0x004fe400000001ff */
[----:B------:R-:W-:Y:S01]  /*38b0*/  IMAD.MOV.U32 R4, RZ, RZ, 0xffff ;  /* 0x0000ffffff047424 */ /* 0x000fe200078e00ff */
[----:B------:R-:W-:Y:S01]  /*38c0*/  UPRMT UR4, UR45, 0x654, UR7 ;  /* 0x000006542d047896 */ /* 0x000fe20008000007 */
[----:B---3--:R-:W-:-:S03]  /*38d0*/  IMAD.SHL.U32 R5, R6, 0x20, RZ ;  /* 0x0000002006057824 */ /* 0x008fc600078e00ff */
[-C--:B------:R-:W-:Y:S02]  /*38e0*/  SHF.L.U32 R4, R4, R6.reuse, RZ ;  /* 0x0000000604047219 */ /* 0x080fe400000006ff */
[----:B------:R-:W-:Y:S01]  /*38f0*/  SHF.L.U32 R6, R3, R6, RZ ;  /* 0x0000000603067219 */ /* 0x000fe200000006ff */
[----:B------:R3:W-:Y:S04]  /*3900*/  STS [UR6+0x180], R5 ;  /* 0x00018005ff007988 */ /* 0x0007e80008000806 */
[----:B------:R3:W-:Y:S04]  /*3910*/  ATOMS.OR RZ, [UR5+0x14], R4 ;  /* 0x00001404ffff798c */ /* 0x0007e8000b000005 */
[----:B------:R3:W-:Y:S01]  /*3920*/  ATOMS.OR RZ, [UR5+0x18], R6 ;  /* 0x00001806ffff798c */ /* 0x0007e2000b000005 */
[----:B------:R-:W-:Y:S03]  /*3930*/  SYNCS.ARRIVE.TRANS64.RED.A1T0 RZ, [UR4], RZ ;  /* 0x000000ffffff79a7 */ /* 0x000fe60008100404 */
[----:B------:R3:W-:Y:S01]  /*3940*/  ATOMS.XOR RZ, [UR5+0x10], R3 ;  /* 0x00001003ffff798c */ /* 0x0007e2000b800005 */
[----:B------:R-:W-:Y:S05]  /*3950*/  BRA `(.L_x_67) ;  /* 0x0000000000107947 */ /* 0x000fea0003800000 */
.L_x_60:
[----:B------:R-:W-:Y:S02]  /*3960*/  MOV R3, 0xffffffff ;  /* 0xffffffff00037802 */ /* 0x000fe40000000f00 */
[----:B------:R-:W-:-:S03]  /*3970*/  MOV R4, 0x39a0 ;  /* 0x000039a000047802 */ /* 0x000fc60000000f00 */
[----:B------:R2:W-:Y:S04]  /*3980*/  STS [UR6+0x180], R3 ;  /* 0x00018003ff007988 */ /* 0x0005e80008000806 */
[----:B-12--5:R-:W-:Y:S05]  /*3990*/  CALL.REL.NOINC `($__internal_1_$__cuda_sm10x_tcgen05_guardrail_trap_phase_invalid_during_alloc) ;  /* 0x0000007000fc7944 */ /* 0x026fea0003c00000 */
.L_x_67:
[----:B------:R-:W-:Y:S05]  /*39a0*/  WARPSYNC.ALL ;  /* 0x0000000000007948 */ /* 0x000fea0003800000 */
[----:B------:R-:W4:Y:S01]  /*39b0*/  S2UR UR4, SR_CgaCtaId ;  /* 0x00000000000479c3 */ /* 0x000f220000008800 */
[----:B------:R-:W-:Y:S01]  /*39c0*/  UMOV UR26, 0x400 ;  /* 0x00000400001a7882 */ /* 0x000fe20000000000 */
[----:B------:R-:W-:-:S06]  /*39d0*/  NOP ;  /* 0x0000000000007918 */ /* 0x000fcc0000000000 */
[----:B------:R-:W-:Y:S06]  /*39e0*/  BAR.ARV 0x6, 0xa0 ;  /* 0x0182800000007b1d */ /* 0x000fec0000002000 */
[----:B------:R-:W1:Y:S01]  /*39f0*/  LDCU UR6, c[0x0][0x38c] ;  /* 0x00007180ff0677ac */ /* 0x000e620008000800 */
[----:B------:R-:W-:Y:S01]  /*3a00*/  LOP3.LUT R0, R0, 0xffff, RZ, 0xc0, !PT ;  /* 0x0000ffff00007812 */ /* 0x000fe200078ec0ff */
[----:B--2---:R-:W-:Y:S01]  /*3a10*/  IMAD.MOV.U32 R9, RZ, RZ, 0x1 ;  /* 0x00000001ff097424 */ /* 0x004fe200078e00ff */
[----:B------:R-:W-:Y:S01]  /*3a20*/  LOP3.LUT R2, R2, 0xffff, RZ, 0xc0, !PT ;  /* 0x0000ffff02027812 */ /* 0x000fe200078ec0ff */
[----:B------:R-:W-:Y:S01]  /*3a30*/  IMAD.MOV.U32 R8, RZ, RZ, RZ ;  /* 0x000000ffff087224 */ /* 0x000fe200078e00ff */
[----:B------:R-:W-:Y:S01]  /*3a40*/  R2UR UR42, R0 ;  /* 0x00000000002a72ca */ /* 0x000fe200000e0000 */
[----:B------:R-:W-:Y:S01]  /*3a50*/  UMOV UR32, URZ ;  /* 0x000000ff00207c82 */ /* 0x000fe20008000000 */
[----:B------:R-:W-:Y:S01]  /*3a60*/  R2UR UR28, R2 ;  /* 0x00000000021c72ca */ /* 0x000fe200000e0000 */
[----:B------:R-:W-:Y:S01]  /*3a70*/  UMOV UR23, URZ ;  /* 0x000000ff00177c82 */ /* 0x000fe20008000000 */
[----:B------:R-:W-:Y:S01]  /*3a80*/  UMOV UR22, URZ ;  /* 0x000000ff00167c82 */ /* 0x000fe20008000000 */
[----:B----4-:R-:W-:-:S02]  /*3a90*/  ULEA UR26, UR4, UR26, 0x18 ;  /* 0x0000001a041a7291 */ /* 0x010fc4000f8ec0ff */
[----:B------:R-:W-:Y:S02]  /*3aa0*/  UISETP.NE.AND UP3, UPT, UR46, URZ, UPT ;  /* 0x000000ff2e00728c */ /* 0x000fe4000bf65270 */
[----:B------:R-:W-:Y:S02]  /*3ab0*/  UIADD3 UR5, UPT, UPT, UR26, 0x8400, URZ ;  /* 0x000084001a057890 */ /* 0x000fe4000fffe0ff */
[----:B------:R-:W-:Y:S02]  /*3ac0*/  UIADD3 UR4, UPT, UPT, UR26, 0x28400, URZ ;  /* 0x000284001a047890 */ /* 0x000fe4000fffe0ff */
[----:B-1----:R-:W-:Y:S01]  /*3ad0*/  UIADD3 UR6, UPT, UPT, UR6, 0x3f, URZ ;  /* 0x0000003f06067890 */ /* 0x002fe2000fffe0ff */
[----:B---3--:R-:W1:Y:S01]  /*3ae0*/  LDS R3, [UR26+0x180] ;  /* 0x0001801aff037984 */ /* 0x008e620008000800 */
[----:B------:R-:W-:Y:S02]  /*3af0*/  USHF.R.U32.HI UR5, URZ, 0x4, UR5 ;  /* 0x00000004ff057899 */ /* 0x000fe40008011605 */
[----:B------:R-:W-:-:S02]  /*3b00*/  USHF.R.S32.HI UR33, URZ, 0x1f, UR6 ;  /* 0x0000001fff217899 */ /* 0x000fc40008011406 */
[----:B------:R-:W-:Y:S02]  /*3b10*/  USHF.R.U32.HI UR4, URZ, 0x4, UR4 ;  /* 0x00000004ff047899 */ /* 0x000fe40008011604 */
[----:B------:R-:W-:Y:S02]  /*3b20*/  ULEA.HI UR33, UR33, UR6, URZ, 0x6 ;  /* 0x0000000621217291 */ /* 0x000fe4000f8f30ff */
[----:B------:R-:W-:Y:S02]  /*3b30*/  ULOP3.LUT UR5, UR5, 0x3fff, URZ, 0xc0, !UPT ;  /* 0x00003fff05057892 */ /* 0x000fe4000f8ec0ff */
[----:B------:R-:W-:Y:S02]  /*3b40*/  USHF.R.S32.HI UR33, URZ, 0x6, UR33 ;  /* 0x00000006ff217899 */ /* 0x000fe40008011421 */
[----:B------:R-:W-:Y:S02]  /*3b50*/  ULOP3.LUT UR30, UR4, 0x3fff, URZ, 0xc0, !UPT ;  /* 0x00003fff041e7892 */ /* 0x000fe4000f8ec0ff */
[----:B------:R-:W-:Y:S01]  /*3b60*/  UISETP.LT.AND UP0, UPT, UR33, 0x1, UPT ;  /* 0x000000012100788c */ /* 0x000fe2000bf01270 */
[----:B------:R-:W-:Y:S01]  /*3b70*/  UMOV UR40, 0x0 ;  /* 0x0000000000287882 */ /* 0x000fe20000000000 */
[----:B------:R-:W-:Y:S01]  /*3b80*/  UMOV UR41, 0x10200490 ;  /* 0x1020049000297882 */ /* 0x000fe20000000000 */
[----:B------:R-:W-:-:S02]  /*3b90*/  ULOP3.LUT UR29, UR5, 0x10000, URZ, 0xfc, !UPT ;  /* 0x00010000051d7892 */ /* 0x000fc4000f8efcff */
[----:B------:R-:W-:Y:S02]  /*3ba0*/  ULOP3.LUT UR30, UR30, 0x10000, URZ, 0xfc, !UPT ;  /* 0x000100001e1e7892 */ /* 0x000fe4000f8efcff */
[----:B------:R-:W-:Y:S01]  /*3bb0*/  USEL UR43, UR33, 0x1, !UP0 ;  /* 0x00000001212b7887 */ /* 0x000fe2000c000000 */
[----:B------:R-:W-:Y:S01]  /*3bc0*/  UMOV UR38, 0x0 ;  /* 0x0000000000267882 */ /* 0x000fe20000000000 */
[----:B------:R-:W-:Y:S01]  /*3bd0*/  UMOV UR39, 0x10200490 ;  /* 0x1020049000277882 */ /* 0x000fe20000000000 */
[----:B------:R-:W-:Y:S01]  /*3be0*/  UMOV UR36, 0x0 ;  /* 0x0000000000247882 */ /* 0x000fe20000000000 */
[----:B------:R-:W-:Y:S01]  /*3bf0*/  UMOV UR37, 0x10200490 ;  /* 0x1020049000257882 */ /* 0x000fe20000000000 */
[----:B------:R-:W-:Y:S01]  /*3c00*/  UMOV UR34, 0x0 ;  /* 0x0000000000227882 */ /* 0x000fe20000000000 */
[----:B------:R-:W-:Y:S01]  /*3c10*/  UMOV UR35, 0x10200490 ;  /* 0x1020049000237882 */ /* 0x000fe20000000000 */
[----:B-1----:R-:W-:Y:S02]  /*3c20*/  R2UR UR44, R3 ;  /* 0x00000000032c72ca */ /* 0x002fe400000e0000 */
[----:B------:R-:W-:-:S13]  /*3c30*/  CS2R R2, SRZ ;  /* 0x0000000000027805 */ /* 0x000fda000001ff00 */
.L_x_78:
[C---:B------:R-:W-:Y:S02]  /*3c40*/  LEA R0, R8.reuse, UR26, 0x3 ;  /* 0x0000001a08007c11 */ /* 0x040fe4000f8e18ff */
[----:B------:R-:W-:Y:S02]  /*3c50*/  SHF.L.U32 R5, R3, 0x1f, RZ ;  /* 0x0000001f03057819 */ /* 0x000fe400000006ff */
[----:B------:R-:W-:Y:S02]  /*3c60*/  LEA R4, R8, UR26, 0x4 ;  /* 0x0000001a08047c11 */ /* 0x000fe4000f8e20ff */
[----:B------:R-:W1:Y:S02]  /*3c70*/  SYNCS.PHASECHK.TRANS64.TRYWAIT P0, [R0+URZ+0xd0], R5 ;  /* 0x0000d005000075a7 */ /* 0x000e6400080011ff */
[----:B-1-3--:R-:W-:Y:S05]  /*3c80*/  @!P0 BRA `(.L_x_71) ;  /* 0x0000006800408947 */ /* 0x00afea0003800000 */
.L_x_179:
[----:B-1----:R-:W1:Y:S01]  /*3c90*/  LDS.128 R4, [R4+0x160] ;  /* 0x0001600004047984 */ /* 0x002e620000000c00 */
[----:B------:R-:W-:Y:S02]  /*3ca0*/  VIADD R0, R0, 0xe0 ;  /* 0x000000e000007836 */ /* 0x000fe40000000000 */
[----:B------:R-:W-:Y:S01]  /*3cb0*/  VIADD R8, R8, 0x1 ;  /* 0x0000000108087836 */ /* 0x000fe20000000000 */
[----:B------:R-:W-:Y:S01]  /*3cc0*/  @!PT LDS RZ, [RZ] ;  /* 0x00000000fffff984 */ /* 0x000fe20000000800 */
[----:B------:R-:W-:Y:S01]  /*3cd0*/  @!PT LDS RZ, [RZ] ;  /* 0x00000000fffff984 */ /* 0x000fe20000000800 */
[----:B------:R-:W-:Y:S01]  /*3ce0*/  @!PT LDS RZ, [RZ] ;  /* 0x00000000fffff984 */ /* 0x000fe20000000800 */
[----:B------:R-:W-:Y:S01]  /*3cf0*/  @!PT LDS RZ, [RZ] ;  /* 0x00000000fffff984 */ /* 0x000fe20000000800 */
[----:B------:R2:W-:Y:S06]  /*3d00*/  MEMBAR.ALL.CTA ;  /* 0x0000000000007992 */ /* 0x0005ec0000008000 */
[----:B--2---:R-:W2:Y:S01]  /*3d10*/  FENCE.VIEW.ASYNC.S ;  /* 0x00000000000073c6 */ /* 0x004ea20000000000 */
[----:B------:R-:W-:-:S04]  /*3d20*/  PRMT R0, RZ, 0x654, R0 ;  /* 0x00000654ff007816 */ /* 0x000fc80000000000 */
[----:B--2---:R2:W-:Y:S01]  /*3d30*/  SYNCS.ARRIVE.TRANS64.RED.A1T0 RZ, [R0+URZ], RZ ;  /* 0x000000ff00ff79a7 */ /* 0x0045e200081004ff */
[----:B-1----:R-:W-:Y:S01]  /*3d40*/  LOP3.LUT P1, RZ, R6, 0x1, RZ, 0xc0, !PT ;  /* 0x0000000106ff7812 */ /* 0x002fe2000782c0ff */
[----:B--2---:R-:W-:-:S12]  /*3d50*/  BRA.U UP3, `(.L_x_72) ;  /* 0x0000000503087547 */ /* 0x004fd8000b800000 */
[----:B------:R-:W1:Y:S01]  /*3d60*/  LDCU UR4, c[0x0][0x38c] ;  /* 0x00007180ff0477ac */ /* 0x000e620008000800 */
[----:B------:R-:W-:Y:S02]  /*3d70*/  PLOP3.LUT P2, PT, PT, PT, PT, 0x80, 0x8 ;  /* 0x000000000008781c */ /* 0x000fe40003f4f070 */
[----:B------:R-:W-:Y:S01]  /*3d80*/  SHF.L.U32 R5, R9, 0x1f, RZ ;  /* 0x0000001f09057819 */ /* 0x000fe200000006ff */
[----:B------:R-:W-:Y:S02]  /*3d90*/  ULEA UR31, UR32, UR26, 0x3 ;  /* 0x0000001a201f7291 */ /* 0x000fe4000f8e18ff */
[----:B------:R-:W-:Y:S02]  /*3da0*/  ULEA UR11, UR32, UR44, 0x7 ;  /* 0x0000002c200b7291 */ /* 0x000fe4000f8e38ff */
[----:B-1----:R-:W-:-:S06]  /*3db0*/  UISETP.GE.AND UP0, UPT, UR4, 0x1, UPT ;  /* 0x000000010400788c */ /* 0x002fcc000bf06270 */
[----:B------:R-:W-:-:S05]  /*3dc0*/  PLOP3.LUT P0, PT, PT, PT, UP0, 0x80, 0x8 ;  /* 0x000000000008781c */ /* 0x000fca0003f0f008 */
[----:B------:R-:W-:-:S08]  /*3dd0*/  @UP0 ULEA UR4, UR23, UR26, 0x3 ;  /* 0x0000001a17040291 */ /* 0x000fd0000f8e18ff */
[----:B------:R-:W-:-:S04]  /*3de0*/  @P0 SHF.L.U32 R0, R2, 0x1f, RZ ;  /* 0x0000001f02000819 */ /* 0x000fc800000006ff */
[----:B------:R1:W2:Y:S01]  /*3df0*/  @P0 SYNCS.PHASECHK.TRANS64.TRYWAIT P2, [UR4], R0 ;  /* 0x00000000ff0005a7 */ /* 0x0002a20008041104 */
[----:B------:R-:W3:Y:S02]  /*3e00*/  SYNCS.PHASECHK.TRANS64.TRYWAIT P0, [UR31+0x110], R5 ;  /* 0x00011005ff0075a7 */ /* 0x000ee4000800111f */
[----:B-123--:R-:W-:Y:S05]  /*3e10*/  @!P0 BRA `(.L_x_73) ;  /* 0x0000006400f08947 */ /* 0x00efea0003800000 */
.L_x_181:
[----:B------:R-:W-:Y:S01]  /*3e20*/  UMOV UR27, UR22 ;  /* 0x00000016001b7c82 */ /* 0x000fe20008000000 */
[----:B------:R-:W-:Y:S05]  /*3e30*/  BRA.U !UP0, `(.L_x_74) ;  /* 0x0000000108c07547 */ /* 0x000fea000b800000 */
[----:B------:R-:W-:Y:S02]  /*3e40*/  UIADD3 UR27, UPT, UPT, UR43, UR22, URZ ;  /* 0x000000162b1b7290 */ /* 0x000fe4000fffe0ff */
[----:B------:R-:W-:Y:S01]  /*3e50*/  UPLOP3.LUT UP2, UPT, UPT, UPT, UPT, 0x40, 0x4 ;  /* 0x000000000004789c */ /* 0x000fe20003f4e870 */
[----:B------:R-:W-:Y:S01]  /*3e60*/  UMOV UR24, UR33 ;  /* 0x0000002100187c82 */ /* 0x000fe20008000000 */
[----:B------:R-:W-:-:S09]  /*3e70*/  UMOV UR10, UR23 ;  /* 0x00000017000a7c82 */ /* 0x000fd20008000000 */
.L_x_77:
[----:B--2---:R-:W-:Y:S01]  /*3e80*/  ULEA UR5, UR10, UR26, 0x3 ;  /* 0x0000001a0a057291 */ /* 0x004fe2000f8e18ff */
[----:B---3--:R-:W-:Y:S11]  /*3e90*/  @P2 BRA `(.L_x_75) ;  /* 0x00000000000c2947 */ /* 0x008ff60003800000 */
[----:B-1----:R-:W-:Y:S04]  /*3ea0*/  SHF.L.U32 R5, R2, 0x1f, RZ ;  /* 0x0000001f02057819 */ /* 0x002fe800000006ff */
[----:B------:R-:W1:Y:S02]  /*3eb0*/  SYNCS.PHASECHK.TRANS64.TRYWAIT P0, [UR5], R5 ;  /* 0x00000005ff0075a7 */ /* 0x000e640008001105 */
[----:B-1----:R-:W-:Y:S05]  /*3ec0*/  @!P0 BRA `(.L_x_76) ;  /* 0x0000006400dc8947 */ /* 0x002fea0003800000 */
.L_x_75:
[----:B------:R-:W-:Y:S01]  /*3ed0*/  UISETP.NE.AND UP0, UPT, UR24, 0x1, UPT ;  /* 0x000000011800788c */ /* 0x000fe2000bf05270 */
[----:B------:R-:W-:Y:S01]  /*3ee0*/  PLOP3.LUT P2, PT, PT, PT, PT, 0x80, 0x8 ;  /* 0x000000000008781c */ /* 0x000fe20003f4f070 */
[----:B------:R-:W-:Y:S02]  /*3ef0*/  UIADD3 UR4, UPT, UPT, UR10, 0x1, URZ ;  /* 0x000000010a047890 */ /* 0x000fe4000fffe0ff */
[----:B------:R-:W-:Y:S02]  /*3f00*/  UIADD3 UR25, UPT, UPT, UR5, 0x40, URZ ;  /* 0x0000004005197890 */ /* 0x000fe4000fffe0ff */
[----:B------:R-:W-:Y:S01]  /*3f10*/  UISETP.NE.AND UP1, UPT, UR4, 0x8, UPT ;  /* 0x000000080400788c */ /* 0x000fe2000bf25270 */
[----:B------:R-:W-:Y:S01]  /*3f20*/  PLOP3.LUT P0, PT, PT, PT, UP0, 0x80, 0x8 ;  /* 0x000000000008781c */ /* 0x000fe20003f0f008 */
[----:B------:R-:W-:Y:S02]  /*3f30*/  UIADD3 UR22, UPT, UPT, UR22, 0x1, URZ ;  /* 0x0000000116167890 */ /* 0x000fe4000fffe0ff */
[----:B------:R-:W-:Y:S02]  /*3f40*/  USEL UR6, URZ, 0x1, UP1 ;  /* 0x00000001ff067887 */ /* 0x000fe40008800000 */
[----:B------:R-:W-:Y:S02]  /*3f50*/  USEL UR23, UR4, URZ, UP1 ;  /* 0x000000ff04177287 */ /* 0x000fe40008800000 */
[----:B------:R-:W-:Y:S02]  /*3f60*/  UIADD3 UR24, UPT, UPT, UR24, -0x1, URZ ;  /* 0xffffffff18187890 */ /* 0x000fe4000fffe0ff */
[----:B------:R-:W-:Y:S01]  /*3f70*/  @UP0 ULEA UR4, UR23, UR26, 0x3 ;  /* 0x0000001a17040291 */ /* 0x000fe2000f8e18ff */
[----:B------:R-:W-:Y:S01]  /*3f80*/  LOP3.LUT R2, R2, UR6, RZ, 0x3c, !PT ;  /* 0x0000000602027c12 */ /* 0x000fe2000f8e3cff */
[----:B------:R-:W-:Y:S02]  /*3f90*/  ULEA UR6, UR10, UR30, 0x9 ;  /* 0x0000001e0a067291 */ /* 0x000fe4000f8e48ff */
[----:B------:R-:W-:Y:S01]  /*3fa0*/  UISETP.NE.AND UP0, UPT, UR22, UR27, UPT ;  /* 0x0000001b1600728c */ /* 0x000fe2000bf05270 */
[----:B-1----:R-:W-:Y:S01]  /*3fb0*/  @P0 SHF.L.U32 R0, R2, 0x1f, RZ ;  /* 0x0000001f02000819 */ /* 0x002fe200000006ff */
[----:B------:R-:W-:Y:S02]  /*3fc0*/  UIADD3 UR20, UPT, UPT, UR6, 0x2, URZ ;  /* 0x0000000206147890 */ /* 0x000fe4000fffe0ff */
[----:B------:R-:W-:Y:S01]  /*3fd0*/  UIADD3 UR16, UPT, UPT, UR6, 0x4, URZ ;  /* 0x0000000406107890 */ /* 0x000fe2000fffe0ff */
[----:B------:R2:W3:Y:S01]  /*3fe0*/  @P0 SYNCS.PHASECHK.TRANS64.TRYWAIT P2, [UR4], R0 ;  /* 0x00000000ff0005a7 */ /* 0x0004e20008041104 */
[----:B------:R-:W-:Y:S02]  /*3ff0*/  ULEA UR4, UR10, UR29, 0xa ;  /* 0x0000001d0a047291 */ /* 0x000fe4000f8e50ff */
[----:B------:R-:W-:Y:S02]  /*4000*/  UIADD3 UR12, UPT, UPT, UR6, 0x6, URZ ;  /* 0x00000006060c7890 */ /* 0x000fe4000fffe0ff */
[----:B------:R-:W-:Y:S02]  /*4010*/  UIADD3 UR18, UPT, UPT, UR4, 0x2, URZ ;  /* 0x0000000204127890 */ /* 0x000fe4000fffe0ff */
[----:B------:R-:W-:Y:S02]  /*4020*/  UIADD3 UR14, UPT, UPT, UR4, 0x4, URZ ;  /* 0x00000004040e7890 */ /* 0x000fe4000fffe0ff */
[----:B------:R-:W-:Y:S01]  /*4030*/  UIADD3 UR8, UPT, UPT, UR4, 0x6, URZ ;  /* 0x0000000604087890 */ /* 0x000fe2000fffe0ff */
[----:B------:R-:W-:Y:S01]  /*4040*/  UMOV UR7, 0x40004040 ;  /* 0x4000404000077882 */ /* 0x000fe20000000000 */
[----:B------:R-:W-:Y:S01]  /*4050*/  UMOV UR5, 0x40004040 ;  /* 0x4000404000057882 */ /* 0x000fe20000000000 */
[----:B------:R-:W-:Y:S01]  /*4060*/  UMOV UR21, 0x40004040 ;  /* 0x4000404000157882 */ /* 0x000fe20000000000 */
[----:B------:R2:W-:Y:S01]  /*4070*/  UTCHMMA.2CTA gdesc[UR4], gdesc[UR6], tmem[UR11], tmem[UR40], idesc[UR41], UP2 ;  /* 0x00ff2806040075ea */ /* 0x0005e2000920000b */
[----:B------:R-:W-:Y:S01]  /*4080*/  UPLOP3.LUT UP2, UPT, UPT, UPT, UPT, 0x80, 0x8 ;  /* 0x000000000008789c */ /* 0x000fe20003f4f070 */
[----:B------:R-:W-:Y:S01]  /*4090*/  UMOV UR19, 0x40004040 ;  /* 0x4000404000137882 */ /* 0x000fe20000000000 */
[----:B------:R-:W-:Y:S01]  /*40a0*/  UMOV UR17, 0x40004040 ;  /* 0x4000404000117882 */ /* 0x000fe20000000000 */
[----:B------:R2:W-:Y:S01]  /*40b0*/  UTCHMMA.2CTA gdesc[UR18], gdesc[UR20], tmem[UR11], tmem[UR38], idesc[UR39], UPT ;  /* 0x00ff2614120075ea */ /* 0x0005e2000ba0000b */
[----:B------:R-:W-:Y:S01]  /*40c0*/  UMOV UR15, 0x40004040 ;  /* 0x40004040000f7882 */ /* 0x000fe20000000000 */
[----:B------:R-:W-:Y:S01]  /*40d0*/  UMOV UR13, 0x40004040 ;  /* 0x40004040000d7882 */ /* 0x000fe20000000000 */
[----:B------:R-:W-:Y:S01]  /*40e0*/  UMOV UR9, 0x40004040 ;  /* 0x4000404000097882 */ /* 0x000fe20000000000 */
[----:B------:R2:W-:Y:S01]  /*40f0*/  UTCHMMA.2CTA gdesc[UR14], gdesc[UR16], tmem[UR11], tmem[UR36], idesc[UR37], UPT ;  /* 0x00ff24100e0075ea */ /* 0x0005e2000ba0000b */
[----:B------:R2:W-:Y:S01]  /*4100*/  UTCHMMA.2CTA gdesc[UR8], gdesc[UR12], tmem[UR11], tmem[UR34], idesc[UR35], UPT ;  /* 0x00ff220c080075ea */ /* 0x0005e2000ba0000b */
[----:B------:R2:W-:Y:S01]  /*4110*/  UTCBAR.2CTA.MULTICAST [UR25], URZ, UR28 ;  /* 0x000000ff190073e9 */ /* 0x0005e2000820081c */
[----:B------:R-:W-:Y:S01]  /*4120*/  UMOV UR10, UR23 ;  /* 0x00000017000a7c82 */ /* 0x000fe20008000000 */
[----:B------:R-:W-:Y:S05]  /*4130*/  BRA.U UP0, `(.L_x_77) ;  /* 0xfffffffd00507547 */ /* 0x000fea000b83ffff */
.L_x_74:
[----:B--2---:R-:W-:Y:S01]  /*4140*/  UIADD3 UR4, UPT, UPT, UR31, 0xf0, URZ ;  /* 0x000000f01f047890 */ /* 0x004fe2000fffe0ff */
[----:B------:R-:W-:-:S08]  /*4150*/  UMOV UR22, UR27 ;  /* 0x0000001b00167c82 */ /* 0x000fd00008000000 */
[----:B------:R2:W-:Y:S01]  /*4160*/  UTCBAR.2CTA.MULTICAST [UR4], URZ, UR42 ;  /* 0x000000ff040073e9 */ /* 0x0005e2000820082a */
[----:B------:R-:W-:Y:S02]  /*4170*/  NOP ;  /* 0x0000000000007918 */ /* 0x000fe40000000000 */
.L_x_72:
[----:B--2---:R-:W-:Y:S01]  /*4180*/  UIADD3 UR4, UPT, UPT, UR32, 0x1, URZ ;  /* 0x0000000120047890 */ /* 0x004fe2000fffe0ff */
[----:B------:R-:W-:-:S03]  /*4190*/  ISETP.NE.AND P0, PT, R8, 0x2, PT ;  /* 0x000000020800780c */ /* 0x000fc60003f05270 */
[----:B------:R-:W-:Y:S01]  /*41a0*/  UISETP.NE.AND UP0, UPT, UR4, 0x4, UPT ;  /* 0x000000040400788c */ /* 0x000fe2000bf05270 */
[----:B-1----:R-:W-:Y:S02]  /*41b0*/  SEL R0, RZ, 0x1, P0 ;  /* 0x00000001ff007807 */ /* 0x002fe40000000000 */
[----:B------:R-:W-:Y:S01]  /*41c0*/  SEL R8, R8, RZ, P0 ;  /* 0x000000ff08087207 */ /* 0x000fe20000000000 */
[----:B------:R-:W-:Y:S01]  /*41d0*/  USEL UR5, URZ, 0x1, UP0 ;  /* 0x00000001ff057887 */ /* 0x000fe20008000000 */
[----:B------:R-:W-:Y:S01]  /*41e0*/  LOP3.LUT R3, R3, R0, RZ, 0x3c, !PT ;  /* 0x0000000003037212 */ /* 0x000fe200078e3cff */
[----:B------:R-:W-:-:S04]  /*41f0*/  USEL UR32, UR4, URZ, UP0 ;  /* 0x000000ff04207287 */ /* 0x000fc80008000000 */
[----:B------:R-:W-:Y:S01]  /*4200*/  LOP3.LUT R9, R9, UR5, RZ, 0x3c, !PT ;  /* 0x0000000509097c12 */ /* 0x000fe2000f8e3cff */
[----:B------:R-:W-:Y:S07]  /*4210*/  @P1 BRA `(.L_x_78) ;  /* 0xfffffff800881947 */ /* 0x000fee000383ffff */
[----:B------:R-:W1:Y:S01]  /*4220*/  S2UR UR8, SR_CgaCtaId ;  /* 0x00000000000879c3 */ /* 0x000e620000008800 */
[----:B------:R-:W-:Y:S01]  /*4230*/  ELECT P0, URZ, PT ;  /* 0x0000000000ff782f */ /* 0x000fe20003800000 */
[----:B------:R-:W-:Y:S01]  /*4240*/  HFMA2 R0, -RZ, RZ, 0, 5.9604644775390625e-08 ;  /* 0x00000001ff007431 */ /* 0x000fe200000001ff */
[----:B------:R-:W-:-:S05]  /*4250*/  UMOV UR4, 0x40 ;  /* 0x0000004000047882 */ /* 0x000fca0000000000 */
[----:B------:R-:W-:Y:S01]  /*4260*/  UVIRTCOUNT.DEALLOC.SMPOOL 0x80 ;  /* 0x000000800000784c */ /* 0x000fe20000000000 */
[----:B------:R-:W-:Y:S02]  /*4270*/  UISETP.NE.AND UP1, UPT, UR46, URZ, UPT ;  /* 0x000000ff2e00728c */ /* 0x000fe4000bf25270 */
[----:B-1----:R-:W-:-:S09]  /*4280*/  ULEA UR8, UR8, UR4, 0x18 ;  /* 0x0000000408087291 */ /* 0x002fd2000f8ec0ff */
[----:B------:R1:W-:Y:S01]  /*4290*/  @P0 STS.U8 [UR8+0x1c], R0 ;  /* 0x00001c00ff000988 */ /* 0x0003e20008000008 */
[----:B------:R-:W-:Y:S05]  /*42a0*/  BRA.U UP1, `(.L_x_79) ;  /* 0x0000000101a07547 */ /* 0x000fea000b800000 */
[----:B------:R-:W-:Y:S01]  /*42b0*/  UIADD3 UR7, UPT, UPT, UR26, 0x110, URZ ;  /* 0x000001101a077890 */ /* 0x000fe2000fffe0ff */
[----:B------:R-:W-:-:S03]  /*42c0*/  SHF.L.U32 R3, R9, 0x1f, RZ ;  /* 0x0000001f09037819 */ /* 0x000fc600000006ff */
[----:B------:R-:W-:-:S09]  /*42d0*/  ULEA UR4, UR32, UR7, 0x3 ;  /* 0x0000000720047291 */ /* 0x000fd2000f8e18ff */
[----:B------:R-:W2:Y:S02]  /*42e0*/  SYNCS.PHASECHK.TRANS64.TRYWAIT P0, [UR4], R3 ;  /* 0x00000003ff0075a7 */ /* 0x000ea40008001104 */
[----:B--2---:R-:W-:Y:S05]  /*42f0*/  @!P0 BRA `(.L_x_80) ;  /* 0x0000006000e88947 */ /* 0x004fea0003800000 */
.L_x_184:
        /* <DEDUP_REMOVED lines=9> */
.L_x_186:
        /* <DEDUP_REMOVED lines=9> */
.L_x_188:
[----:B------:R-:W-:-:S04]  /*4420*/  UIADD3 UR4, UPT, UPT, UR4, 0x1, URZ ;  /* 0x0000000104047890 */ /* 0x000fc8000fffe0ff */
[----:B------:R-:W-:-:S04]  /*4430*/  UISETP.NE.AND UP0, UPT, UR4, 0x4, UPT ;  /* 0x000000040400788c */ /* 0x000fc8000bf05270 */
[----:B------:R-:W-:Y:S02]  /*4440*/  USEL UR5, URZ, 0x1, UP0 ;  /* 0x00000001ff057887 */ /* 0x000fe40008000000 */
[----:B------:R-:W-:-:S04]  /*4450*/  USEL UR4, UR4, URZ, UP0 ;  /* 0x000000ff04047287 */ /* 0x000fc80008000000 */
[----:B------:R-:W-:Y:S01]  /*4460*/  ULEA UR4, UR4, UR7, 0x3 ;  /* 0x0000000704047291 */ /* 0x000fe2000f8e18ff */
[----:B-1----:R-:W-:-:S04]  /*4470*/  LOP3.LUT R3, R2, UR5, RZ, 0x3c, !PT ;  /* 0x0000000502037c12 */ /* 0x002fc8000f8e3cff */
[----:B------:R-:W-:Y:S01]  /*4480*/  SHF.L.U32 R3, R3, 0x1f, RZ ;  /* 0x0000001f03037819 */ /* 0x000fe200000006ff */
[----:B------:R-:W-:-:S04]  /*4490*/  IMAD.U32 R0, RZ, RZ, UR4 ;  /* 0x00000004ff007e24 */ /* 0x000fc8000f8e00ff */
[----:B------:R1:W2:Y:S03]  /*44a0*/  SYNCS.PHASECHK.TRANS64.TRYWAIT P0, [R0+URZ], R3 ;  /* 0x00000003000075a7 */ /* 0x0002a600080011ff */
[----:B--2---:R-:W-:Y:S05]  /*44b0*/  @!P0 NANOSLEEP.SYNCS 0x989680 ;  /* 0x009896800000895d */ /* 0x004fea0003900000 */
[----:B------:R-:W2:Y:S02]  /*44c0*/  @!P0 SYNCS.PHASECHK.TRANS64 P0, [R0+URZ], R3 ;  /* 0x00000003000085a7 */ /* 0x000ea400080010ff */
[----:B--2---:R-:W-:Y:S05]  /*44d0*/  @P0 BRA `(.L_x_83) ;  /* 0x0000000000200947 */ /* 0x004fea0003800000 */
.L_x_84:
[----:B--2---:R2:W4:Y:S02]  /*44e0*/  SYNCS.PHASECHK.TRANS64.TRYWAIT P0, [R0+URZ], R3 ;  /* 0x00000003000075a7 */ /* 0x00452400080011ff */
[----:B----4-:R-:W-:Y:S05]  /*44f0*/  @!P0 NANOSLEEP.SYNCS 0x989680 ;  /* 0x009896800000895d */ /* 0x010fea0003900000 */
[----:B------:R-:W4:Y:S02]  /*4500*/  @!P0 SYNCS.PHASECHK.TRANS64 P0, [R0+URZ], R3 ;  /* 0x00000003000085a7 */ /* 0x000f2400080010ff */
[----:B----4-:R-:W-:Y:S05]  /*4510*/  @!P0 BRA `(.L_x_84) ;  /* 0xfffffffc00f08947 */ /* 0x010fea000383ffff */
[----:B------:R-:W-:Y:S05]  /*4520*/  BRA `(.L_x_83) ;  /* 0x00000000000c7947 */ /* 0x000fea0003800000 */
.L_x_79:
[----:B------:R-:W-:-:S04]  /*4530*/  UIADD3 UR4, UPT, UPT, UR26, 0x150, URZ ;  /* 0x000001501a047890 */ /* 0x000fc8000fffe0ff */
[----:B------:R-:W-:-:S09]  /*4540*/  UPRMT UR4, UR45, 0x654, UR4 ;  /* 0x000006542d047896 */ /* 0x000fd20008000004 */
[----:B------:R-:W-:Y:S03]  /*4550*/  SYNCS.ARRIVE.TRANS64.RED.A1T0 RZ, [UR4], RZ ;  /* 0x000000ffffff79a7 */ /* 0x000fe60008100404 */
.L_x_83:
[----:B-12---:R-:W-:Y:S01]  /*4560*/  SHF.L.U32 R3, RZ, 0x1f, RZ ;  /* 0x0000001fff037819 */ /* 0x006fe200000006ff */
[----:B------:R-:W-:Y:S01]  /*4570*/  UIADD3 UR4, UPT, UPT, UR26, 0x150, URZ ;  /* 0x000001501a047890 */ /* 0x000fe2000fffe0ff */
[----:B------:R-:W-:Y:S02]  /*4580*/  PLOP3.LUT P0, PT, PT, PT, UP1, 0x80, 0x8 ;  /* 0x000000000008781c */ /* 0x000fe40003f0f018 */
[----:B------:R-:W1:Y:S02]  /*4590*/  SYNCS.PHASECHK.TRANS64.TRYWAIT P1, [UR26+0x150], R3 ;  /* 0x00015003ff0075a7 */ /* 0x000e64000802111a */
[----:B-1----:R-:W-:Y:S09]  /*45a0*/  @!P1 BRA `(.L_x_85) ;  /* 0x0000006000849947 */ /* 0x002ff20003800000 */
.L_x_190:
[----:B------:R-:W-:Y:S01]  /*45b0*/  @!UP1 UPRMT UR4, UR45, 0x654, UR4 ;  /* 0x000006542d049896 */ /* 0x000fe20008000004 */
[----:B------:R-:W-:Y:S01]  /*45c0*/  UMOV UR5, 0xffff ;  /* 0x0000ffff00057882 */ /* 0x000fe20000000000 */
[----:B------:R-:W-:-:S07]  /*45d0*/  UMOV UR6, 0x1 ;  /* 0x0000000100067882 */ /* 0x000fce0000000000 */
[----:B------:R-:W-:Y:S01]  /*45e0*/  @!P0 SYNCS.ARRIVE.TRANS64.RED.A1T0 RZ, [UR4], RZ ;  /* 0x000000ffffff89a7 */ /* 0x000fe20008100404 */
[----:B------:R-:W-:Y:S01]  /*45f0*/  NOP ;  /* 0x0000000000007918 */ /* 0x000fe20000000000 */
[----:B-1----:R-:W1:Y:S01]  /*4600*/  LDS R0, [UR8+0x14] ;  /* 0x00001408ff007984 */ /* 0x002e620008000800 */
[----:B------:R-:W-:-:S04]  /*4610*/  ULOP3.LUT UR4, UR44, 0xffff, URZ, 0xc0, !UPT ;  /* 0x0000ffff2c047892 */ /* 0x000fc8000f8ec0ff */
[----:B------:R-:W-:-:S04]  /*4620*/  USHF.R.U32.HI UR4, URZ, 0x5, UR4 ;  /* 0x00000005ff047899 */ /* 0x000fc80008011604 */
[----:B------:R-:W-:Y:S02]  /*4630*/  USHF.L.U32 UR5, UR5, UR4, URZ ;  /* 0x0000000405057299 */ /* 0x000fe400080006ff */
[----:B------:R-:W-:-:S04]  /*4640*/  USHF.L.U32 UR4, UR6, UR4, URZ ;  /* 0x0000000406047299 */ /* 0x000fc800080006ff */
[----:B-1----:R-:W-:-:S04]  /*4650*/  LOP3.LUT R0, R0, UR5, RZ, 0xc0, !PT ;  /* 0x0000000500007c12 */ /* 0x002fc8000f8ec0ff */
[----:B------:R-:W-:-:S13]  /*4660*/  ISETP.NE.AND P0, PT, R0, UR5, PT ;  /* 0x0000000500007c0c */ /* 0x000fda000bf05270 */
[----:B------:R-:W-:Y:S05]  /*4670*/  @P0 BRA `(.L_x_86) ;  /* 0x0000000000580947 */ /* 0x000fea0003800000 */
[----:B------:R-:W1:Y:S02]  /*4680*/  LDS R0, [UR8+0x18] ;  /* 0x00001808ff007984 */ /* 0x000e640008000800 */
[----:B-1----:R-:W-:-:S04]  /*4690*/  LOP3.LUT R0, R0, UR4, RZ, 0xc0, !PT ;  /* 0x0000000400007c12 */ /* 0x002fc8000f8ec0ff */
[----:B------:R-:W-:-:S13]  /*46a0*/  ISETP.NE.AND P0, PT, R0, UR4, PT ;  /* 0x0000000400007c0c */ /* 0x000fda000bf05270 */
[----:B------:R-:W-:Y:S05]  /*46b0*/  @P0 BRA `(.L_x_87) ;  /* 0x00000000003c0947 */ /* 0x000fea0003800000 */
[----:B------:R-:W1:Y:S01]  /*46c0*/  S2R R2, SR_LANEID ;  /* 0x0000000000027919 */ /* 0x000e620000000000 */
[----:B------:R-:W-:Y:S01]  /*46d0*/  ULOP3.LUT UR5, URZ, UR5, URZ, 0x33, !UPT ;  /* 0x00000005ff057292 */ /* 0x000fe2000f8e33ff */
[----:B------:R-:W-:Y:S01]  /*46e0*/  LOP3.LUT R4, RZ, UR4, RZ, 0x33, !PT ;  /* 0x00000004ff047c12 */ /* 0x000fe2000f8e33ff */
[----:B------:R-:W-:Y:S02]  /*46f0*/  VOTEU.ANY UR4, UPT, PT ;  /* 0x0000000000047886 */ /* 0x000fe400038e0100 */
[----:B------:R-:W-:Y:S01]  /*4700*/  UFLO.U32 UR4, UR4 ;  /* 0x00000004000472bd */ /* 0x000fe200080e0000 */
[----:B------:R-:W2:Y:S01]  /*4710*/  REDUX UR6, R4 ;  /* 0x00000000040673c4 */ /* 0x000ea20000000000 */
[----:B------:R-:W-:-:S06]  /*4720*/  IMAD.U32 R0, RZ, RZ, UR5 ;  /* 0x00000005ff007e24 */ /* 0x000fcc000f8e00ff */
[----:B------:R4:W-:Y:S01]  /*4730*/  UTCATOMSWS.AND URZ, UR5 ;  /* 0x0000000500ff79e3 */ /* 0x0009e20008000000 */
[----:B------:R-:W3:Y:S01]  /*4740*/  REDUX UR7, R0 ;  /* 0x00000000000773c4 */ /* 0x000ee20000000000 */
[----:B-1----:R-:W-:Y:S01]  /*4750*/  ISETP.EQ.U32.AND P0, PT, R2, UR4, PT ;  /* 0x0000000402007c0c */ /* 0x002fe2000bf02070 */
[----:B--2---:R-:W-:Y:S01]  /*4760*/  IMAD.U32 R2, RZ, RZ, UR6 ;  /* 0x00000006ff027e24 */ /* 0x004fe2000f8e00ff */
[----:B---3--:R-:W-:-:S11]  /*4770*/  MOV R3, UR7 ;  /* 0x0000000700037c02 */ /* 0x008fd60008000f00 */
[----:B------:R4:W-:Y:S04]  /*4780*/  @P0 ATOMS.AND RZ, [UR8+0x14], R3 ;  /* 0x00001403ffff098c */ /* 0x0009e8000a800008 */
[----:B------:R4:W-:Y:S01]  /*4790*/  @P0 ATOMS.AND RZ, [UR8+0x18], R2 ;  /* 0x00001802ffff098c */ /* 0x0009e2000a800008 */
[----:B------:R-:W-:Y:S05]  /*47a0*/  BRA `(.L_x_88) ;  /* 0x0000000000147947 */ /* 0x000fea0003800000 */
.L_x_87:
[----:B------:R-:W-:Y:S02]  /*47b0*/  MOV R2, 0x47d0 ;  /* 0x000047d000027802 */ /* 0x000fe40000000f00 */
[----:B---3-5:R-:W-:Y:S05]  /*47c0*/  CALL.REL.NOINC `($__internal_0_$__cuda_sm10x_tcgen05_guardrail_trap_col_being_dealloced_not_returned_by_alloc) ;  /* 0x0000006400647944 */ /* 0x028fea0003c00000 */
[----:B------:R-:W-:Y:S05]  /*47d0*/  BRA `(.L_x_88) ;  /* 0x0000000000087947 */ /* 0x000fea0003800000 */
.L_x_86:
[----:B------:R-:W-:Y:S02]  /*47e0*/  MOV R2, 0x4800 ;  /* 0x0000480000027802 */ /* 0x000fe40000000f00 */
[----:B---3-5:R-:W-:Y:S05]  /*47f0*/  CALL.REL.NOINC `($__internal_2_$__cuda_sm10x_tcgen05_guardrail_trap_unallocated_columns_being_dealloced) ;  /* 0x0000006400707944 */ /* 0x028fea0003c00000 */
.L_x_88:
[----:B------:R-:W-:Y:S01]  /*4800*/  NOP ;  /* 0x0000000000007918 */ /* 0x000fe20000000000 */
[----:B----4-:R-:W-:Y:S05]  /*4810*/  EXIT ;  /* 0x000000000000794d */ /* 0x010fea0003800000 */
.L_x_59:
[----:B------:R-:W-:-:S09]  /*4820*/  UISETP.NE.OR UP0, UPT, UR20, 0x3, !UP4 ;  /* 0x000000031400788c */ /* 0x000fd2000e705670 */
[----:B------:R-:W-:Y:S05]  /*4830*/  BRA.U UP0, `(.L_x_89) ;  /* 0x0000001100847547 */ /* 0x000fea000b800000 */
[----:B------:R-:W2:Y:S01]  /*4840*/  LDCU.64 UR4, c[0x0][0x888] ;  /* 0x00011100ff0477ac */ /* 0x000ea20008000a00 */
[----:B------:R-:W3:Y:S01]  /*4850*/  S2UR UR10, SR_CgaCtaId ;  /* 0x00000000000a79c3 */ /* 0x000ee20000008800 */
[----:B------:R-:W-:Y:S02]  /*4860*/  HFMA2 R9, -RZ, RZ, 0, 0 ;  /* 0x00000000ff097431 */ /* 0x000fe400000001ff */
[----:B------:R-:W-:Y:S01]  /*4870*/  IMAD.MOV.U32 R11, RZ, RZ, 0x1 ;  /* 0x00000001ff0b7424 */ /* 0x000fe200078e00ff */
[----:B------:R-:W4:Y:S01]  /*4880*/  LDCU UR38, c[0x0][0x370] ;  /* 0x00006e00ff2677ac */ /* 0x000f220008000800 */
[----:B------:R-:W-:Y:S01]  /*4890*/  IMAD.MOV.U32 R10, RZ, RZ, RZ ;  /* 0x000000ffff0a7224 */ /* 0x000fe200078e00ff */
[----:B------:R-:W-:Y:S01]  /*48a0*/  MOV R3, 0x2000 ;  /* 0x0000200000037802 */ /* 0x000fe20000000f00 */
[----:B------:R-:W4:Y:S01]  /*48b0*/  LDCU.128 UR44, c[0x0][0xb10] ;  /* 0x00016200ff2c77ac */ /* 0x000f220008000c00 */
[----:B------:R-:W1:Y:S01]  /*48c0*/  LDC.64 R12, c[0x0][0x348] ;  /* 0x0000d200ff0c7b82 */ /* 0x000e620000000a00 */
[----:B------:R-:W3:Y:S01]  /*48d0*/  LDCU UR37, c[0x0][0x374] ;  /* 0x00006e80ff2577ac */ /* 0x000ee20008000800 */
[----:B------:R-:W3:Y:S01]  /*48e0*/  LDCU.64 UR30, c[0x0][0x890] ;  /* 0x00011200ff1e77ac */ /* 0x000ee20008000a00 */
[----:B------:R-:W3:Y:S01]  /*48f0*/  LDCU UR15, c[0x0][0xb0c] ;  /* 0x00016180ff0f77ac */ /* 0x000ee20008000800 */
[----:B--2---:R-:W-:Y:S01]  /*4900*/  UISETP.NE.U32.AND UP0, UPT, UR4, URZ, UPT ;  /* 0x000000ff0400728c */ /* 0x004fe2000bf05070 */
[----:B------:R-:W2:Y:S01]  /*4910*/  LDCU UR51, c[0x0][0xb20] ;  /* 0x00016400ff3377ac */ /* 0x000ea20008000800 */
[----:B------:R-:W2:Y:S01]  /*4920*/  LDCU UR4, c[0x0][0xb30] ;  /* 0x00016600ff0477ac */ /* 0x000ea20008000800 */
[----:B------:R-:W-:Y:S01]  /*4930*/  UMOV UR21, 0x400 ;  /* 0x0000040000157882 */ /* 0x000fe20000000000 */
[----:B----4-:R-:W-:-:S02]  /*4940*/  UIMAD.WIDE.U32 UR6, UR38, UR44, URZ ;  /* 0x0000002c260672a5 */ /* 0x010fc4000f8e00ff */
[----:B---3--:R-:W-:Y:S02]  /*4950*/  UIMAD.WIDE.U32 UR8, UR37, UR47, URZ ;  /* 0x0000002f250872a5 */ /* 0x008fe4000f8e00ff */
[----:B------:R-:W-:Y:S02]  /*4960*/  ULEA UR21, UR10, UR21, 0x18 ;  /* 0x000000150a157291 */ /* 0x000fe4000f8ec0ff */
[----:B------:R-:W-:Y:S02]  /*4970*/  UISETP.NE.U32.AND UP6, UPT, UR30, URZ, UPT ;  /* 0x000000ff1e00728c */ /* 0x000fe4000bfc5070 */
[----:B------:R-:W-:Y:S02]  /*4980*/  UIADD3 UR39, UPT, UPT, UR21, 0x98, URZ ;  /* 0x0000009815277890 */ /* 0x000fe4000fffe0ff */
[----:B------:R-:W-:Y:S02]  /*4990*/  UIADD3 UR33, UPT, UPT, UR21, 0x80, URZ ;  /* 0x0000008015217890 */ /* 0x000fe4000fffe0ff */
[----:B------:R-:W-:-:S02]  /*49a0*/  UIADD3 UR25, UPT, UPT, UR21, 0x88, URZ ;  /* 0x0000008815197890 */ /* 0x000fc4000fffe0ff */
[----:B------:R-:W-:Y:S02]  /*49b0*/  UIADD3 UR17, UPT, UPT, UR21, 0x90, URZ ;  /* 0x0000009015117890 */ /* 0x000fe4000fffe0ff */
[----:B------:R-:W-:Y:S02]  /*49c0*/  UISETP.NE.AND.EX UP5, UPT, UR5, URZ, UPT, UP0 ;  /* 0x000000ff0500728c */ /* 0x000fe4000bfa5300 */
[----:B------:R-:W-:Y:S01]  /*49d0*/  UISETP.NE.AND UP0, UPT, UR42, 0x1, UPT ;  /* 0x000000012a00788c */ /* 0x000fe2000bf05270 */
[----:B------:R-:W-:Y:S01]  /*49e0*/  UMOV UR49, UR7 ;  /* 0x0000000700317c82 */ /* 0x000fe20008000000 */
[----:B------:R-:W-:Y:S01]  /*49f0*/  UMOV UR48, UR9 ;  /* 0x0000000900307c82 */ /* 0x000fe20008000000 */
[----:B------:R-:W-:Y:S02]  /*4a00*/  UISETP.NE.AND UP0, UPT, UR15, 0x1, UPT ;  /* 0x000000010f00788c */ /* 0x000fe4000bf05270 */
[----:B------:R-:W-:Y:S02]  /*4a10*/  UPLOP3.LUT UP4, UPT, UPT, UPT, UPT, 0x40, 0x4 ;  /* 0x000000000004789c */ /* 0x000fe40003f8e870 */
[----:B------:R-:W-:Y:S01]  /*4a20*/  UISETP.GE.AND UP2, UPT, UR42, 0x1, UPT ;  /* 0x000000012a00788c */ /* 0x000fe2000bf46270 */
[----:B------:R-:W3:Y:S01]  /*4a30*/  LDCU.64 UR22, c[0x0][0xb28] ;  /* 0x00016500ff1677ac */ /* 0x000ee20008000a00 */
[----:B------:R-:W-:-:S02]  /*4a40*/  UISETP.NE.AND.EX UP6, UPT, UR31, URZ, UPT, UP6 ;  /* 0x000000ff1f00728c */ /* 0x000fc4000bfc5360 */
[----:B------:R-:W-:Y:S02]  /*4a50*/  UPRMT UR39, UR10, 0x654, UR39 ;  /* 0x000006540a277896 */ /* 0x000fe40008000027 */
[----:B------:R-:W-:Y:S02]  /*4a60*/  UPRMT UR43, UR10, 0x654, UR33 ;  /* 0x000006540a2b7896 */ /* 0x000fe40008000021 */
[----:B------:R-:W-:Y:S02]  /*4a70*/  UPRMT UR41, UR10, 0x654, UR25 ;  /* 0x000006540a297896 */ /* 0x000fe40008000019 */
[----:B------:R-:W-:Y:S02]  /*4a80*/  UPRMT UR40, UR10, 0x654, UR17 ;  /* 0x000006540a287896 */ /* 0x000fe40008000011 */
[----:B------:R-:W-:Y:S02]  /*4a90*/  USHF.R.U32.HI UR49, URZ, UR45, UR49 ;  /* 0x0000002dff317299 */ /* 0x000fe40008011631 */
[----:B--2---:R-:W-:-:S02]  /*4aa0*/  USHF.R.U32.HI UR48, URZ, UR51, UR48 ;  /* 0x00000033ff307299 */ /* 0x004fc40008011630 */
[----:B------:R-:W-:Y:S02]  /*4ab0*/  UISETP.NE.AND UP0, UPT, UR46, 0x1, UPT ;  /* 0x000000012e00788c */ /* 0x000fe4000bf05270 */
[----:B-1----:R-:W-:-:S11]  /*4ac0*/  UISETP.NE.AND UP3, UPT, UR4, 0x1, UPT ;  /* 0x000000010400788c */ /* 0x002fd6000bf65270 */
.L_x_100:
[C---:B------:R-:W-:Y:S02]  /*4ad0*/  LEA R8, R10.reuse, UR21, 0x3 ;  /* 0x000000150a087c11 */ /* 0x040fe4000f8e18ff */
[----:B------:R-:W-:Y:S02]  /*4ae0*/  SHF.L.U32 R5, R9, 0x1f, RZ ;  /* 0x0000001f09057819 */ /* 0x000fe400000006ff */
[----:B------:R-:W-:Y:S02]  /*4af0*/  LEA R6, R10, UR21, 0x4 ;  /* 0x000000150a067c11 */ /* 0x000fe4000f8e20ff */
[----:B-1----:R-:W1:Y:S02]  /*4b00*/  SYNCS.PHASECHK.TRANS64.TRYWAIT P0, [R8+URZ+0xd0], R5 ;  /* 0x0000d005080075a7 */ /* 0x002e6400080011ff */
[----:B-1----:R-:W-:Y:S05]  /*4b10*/  @!P0 BRA `(.L_x_90) ;  /* 0x0000005c00408947 */ /* 0x002fea0003800000 */
.L_x_191:
[----:B-1----:R-:W1:Y:S01]  /*4b20*/  LDS.128 R4, [R6+0x160] ;  /* 0x0001600006047984 */ /* 0x002e620000000c00 */
[----:B------:R-:W-:Y:S01]  /*4b30*/  UISETP.GE.AND UP0, UPT, UR42, 0x1, UPT ;  /* 0x000000012a00788c */ /* 0x000fe2000bf06270 */
[----:B------:R-:W-:Y:S01]  /*4b40*/  @!PT LDS RZ, [RZ] ;  /* 0x00000000fffff984 */ /* 0x000fe20000000800 */
[----:B------:R-:W-:Y:S01]  /*4b50*/  @!PT LDS RZ, [RZ] ;  /* 0x00000000fffff984 */ /* 0x000fe20000000800 */
[----:B------:R-:W-:Y:S01]  /*4b60*/  @!PT LDS RZ, [RZ] ;  /* 0x00000000fffff984 */ /* 0x000fe20000000800 */
[----:B------:R-:W-:Y:S01]  /*4b70*/  @!PT LDS RZ, [RZ] ;  /* 0x00000000fffff984 */ /* 0x000fe20000000800 */
[----:B------:R2:W-:Y:S06]  /*4b80*/  MEMBAR.ALL.CTA ;  /* 0x0000000000007992 */ /* 0x0005ec0000008000 */
[----:B--2---:R-:W2:Y:S01]  /*4b90*/  FENCE.VIEW.ASYNC.S ;  /* 0x00000000000073c6 */ /* 0x004ea20000000000 */
[----:B-1----:R-:W-:Y:S11]  /*4ba0*/  LOP3.LUT P0, RZ, R6, 0x1, RZ, 0xc0, !PT ;  /* 0x0000000106ff7812 */ /* 0x002ff6000780c0ff */
[----:B------:R-:W-:Y:S02]  /*4bb0*/  @!UPT UIADD3 URZ, UPT, UPT, URZ, URZ, URZ ;  /* 0x000000fffffff290 */ /* 0x000fe4000fffe0ff */
[----:B--2---:R-:W-:Y:S01]  /*4bc0*/  VOTEU.ANY UP2, P0 ;  /* 0x0000000000ff7886 */ /* 0x004fe20000040100 */
[----:B------:R-:W-:Y:S11]  /*4bd0*/  PLOP3.LUT P0, PT, PT, PT, UP2, 0x80, 0x8 ;  /* 0x000000000008781c */ /* 0x000ff60003f0f028 */
[----:B------:R-:W-:Y:S02]  /*4be0*/  @!UPT UIADD3 URZ, UPT, UPT, URZ, URZ, URZ ;  /* 0x000000fffffff290 */ /* 0x000fe4000fffe0ff */
[----:B------:R-:W-:Y:S02]  /*4bf0*/  @P0 SHF.R.U32.HI R0, RZ, 0x10, R5 ;  /* 0x00000010ff000819 */ /* 0x000fe40000011605 */
[----:B------:R-:W-:Y:S02]  /*4c00*/  @P0 MOV R2, R4 ;  /* 0x0000000400020202 */ /* 0x000fe40000000f00 */
[----:B------:R-:W-:Y:S01]  /*4c10*/  @P0 R2UR UR4, R0 ;  /* 0x00000000000402ca */ /* 0x000fe200000e0000 */
[----:B------:R-:W-:Y:S01]  /*4c20*/  VIADD R0, R8, 0xe0 ;  /* 0x000000e008007836 */ /* 0x000fe20000000000 */
[----:B------:R-:W-:Y:S02]  /*4c30*/  @P0 LOP3.LUT R4, R5, 0xffff, RZ, 0xc0, !PT ;  /* 0x0000ffff05040812 */ /* 0x000fe400078ec0ff */
[----:B------:R-:W-:Y:S02]  /*4c40*/  @P0 R2UR UR6, R2 ;  /* 0x00000000020602ca */ /* 0x000fe400000e0000 */
[----:B------:R-:W-:Y:S02]  /*4c50*/  PRMT R0, RZ, 0x654, R0 ;  /* 0x00000654ff007816 */ /* 0x000fe40000000000 */
[----:B------:R-:W-:Y:S02]  /*4c60*/  @P0 R2UR UR5, R4 ;  /* 0x00000000040502ca */ /* 0x000fe400000e0000 */
[----:B------:R1:W-:Y:S03]  /*4c70*/  SYNCS.ARRIVE.TRANS64.RED.A1T0 RZ, [R0+URZ], RZ ;  /* 0x000000ff00ff79a7 */ /* 0x0003e600081004ff */
[----:B------:R-:W-:Y:S04]  /*4c80*/  @UP2 UMOV UR29, UR4 ;  /* 0x00000004001d2c82 */ /* 0x000fe80008000000 */
[----:B------:R-:W-:Y:S04]  /*4c90*/  @UP2 UMOV UR14, UR6 ;  /* 0x00000006000e2c82 */ /* 0x000fe80008000000 */
[----:B------:R-:W-:Y:S01]  /*4ca0*/  @UP2 UMOV UR13, UR5 ;  /* 0x00000005000d2c82 */ /* 0x000fe20008000000 */
[----:B------:R-:W-:Y:S05]  /*4cb0*/  BRA.U !UP0, `(.L_x_91) ;  /* 0x0000000108c07547 */ /* 0x000fea000b800000 */
[----:B------:R-:W-:Y:S02]  /*4cc0*/  UIMAD.WIDE.U32 UR18, UR13, UR47, URZ ;  /* 0x0000002f0d1272a5 */ /* 0x000fe4000f8e00ff */
[----:B------:R-:W-:Y:S02]  /*4cd0*/  UP2UR UR16, UPR, URZ, 0x4 ;  /* 0x00000004ff107883 */ /* 0x000fe40008000000 */
[----:B------:R-:W-:Y:S02]  /*4ce0*/  UISETP.NE.AND UP2, UPT, UR46, 0x1, UPT ;  /* 0x000000012e00788c */ /* 0x000fe4000bf45270 */
[----:B------:R-:W-:Y:S02]  /*4cf0*/  UIMAD.WIDE.U32 UR26, UR14, UR44, URZ ;  /* 0x0000002c0e1a72a5 */ /* 0x000fe4000f8e00ff */
[----:B------:R-:W-:Y:S02]  /*4d00*/  USEL UR4, UR37, UR48, !UP2 ;  /* 0x0000003025047287 */ /* 0x000fe4000d000000 */
[----:B------:R-:W-:Y:S02]  /*4d10*/  UISETP.NE.AND UP0, UPT, UR15, 0x1, UPT ;  /* 0x000000010f00788c */ /* 0x000fe4000bf05270 */
[----:B------:R-:W-:Y:S02]  /*4d20*/  UP2UR UR20, UPR, URZ, 0x2 ;  /* 0x00000002ff147883 */ /* 0x000fe40008000000 */
[----:B------:R-:W-:Y:S02]  /*4d30*/  UISETP.NE.AND UP1, UPT, UR42, 0x1, UPT ;  /* 0x000000012a00788c */ /* 0x000fe4000bf25270 */
[----:B---3--:R-:W-:Y:S02]  /*4d40*/  UIMAD.WIDE.U32 UR8, UR4, UR22, URZ ;  /* 0x00000016040872a5 */ /* 0x008fe4000f8e00ff */
[----:B------:R-:W-:Y:S01]  /*4d50*/  USEL UR7, UR38, UR49, !UP0 ;  /* 0x0000003126077287 */ /* 0x000fe2000c000000 */
[----:B------:R-:W-:Y:S02]  /*4d60*/  UMOV UR5, UR19 ;  /* 0x0000001300057c82 */ /* 0x000fe40008000000 */
[----:B------:R-:W-:Y:S02]  /*4d70*/  USHF.R.U32.HI UR6, URZ, UR51, UR5 ;  /* 0x00000033ff067299 */ /* 0x000fe40008011605 */
[----:B------:R-:W-:Y:S02]  /*4d80*/  UIMAD.WIDE.U32 UR10, UR7, UR22, URZ ;  /* 0x00000016070a72a5 */ /* 0x000fe4000f8e00ff */
[----:B------:R-:W-:Y:S02]  /*4d90*/  USEL UR6, UR13, UR6, !UP2 ;  /* 0x000000060d067287 */ /* 0x000fe4000d000000 */
[----:B------:R-:W-:Y:S01]  /*4da0*/  UISETP.NE.AND UP2, UPT, UR16, URZ, UPT ;  /* 0x000000ff1000728c */ /* 0x000fe2000bf45270 */
[----:B------:R-:W-:Y:S02]  /*4db0*/  UMOV UR5, UR27 ;  /* 0x0000001b00057c82 */ /* 0x000fe40008000000 */
[----:B------:R-:W-:Y:S03]  /*4dc0*/  USHF.R.U32.HI UR12, URZ, UR45, UR5 ;  /* 0x0000002dff0c7299 */ /* 0x000fe60008011605 */
[----:B------:R-:W-:Y:S02]  /*4dd0*/  UMOV UR5, UR9 ;  /* 0x0000000900057c82 */ /* 0x000fe40008000000 */
[----:B------:R-:W-:Y:S03]  /*4de0*/  @UP1 USHF.R.U32.HI UR4, URZ, UR23, UR5 ;  /* 0x00000017ff041299 */ /* 0x000fe60008011605 */
[----:B------:R-:W-:Y:S01]  /*4df0*/  UMOV UR5, UR11 ;  /* 0x0000000b00057c82 */ /* 0x000fe20008000000 */
[----:B------:R-:W-:Y:S02]  /*4e00*/  UIMAD UR4, UR42, UR4, URZ ;  /* 0x000000042a0472a4 */ /* 0x000fe4000f8e02ff */
[----:B------:R-:W-:Y:S02]  /*4e10*/  @UP1 USHF.R.U32.HI UR7, URZ, UR23, UR5 ;  /* 0x00000017ff071299 */ /* 0x000fe40008011605 */
[----:B------:R-:W-:Y:S02]  /*4e20*/  USEL UR5, UR14, UR12, !UP0 ;  /* 0x0000000c0e057287 */ /* 0x000fe4000c000000 */
[----:B------:R-:W-:Y:S02]  /*4e30*/  UIMAD.WIDE.U32 UR10, UR6, UR22, URZ ;  /* 0x00000016060a72a5 */ /* 0x000fe4000f8e00ff */
[----:B------:R-:W-:Y:S02]  /*4e40*/  UIMAD UR8, UR42, UR7, URZ ;  /* 0x000000072a0872a4 */ /* 0x000fe4000f8e02ff */
[----:B------:R-:W-:Y:S03]  /*4e50*/  UISETP.GE.AND UP0, UPT, UR6, UR4, UPT ;  /* 0x000000040600728c */ /* 0x000fe6000bf06270 */
[----:B------:R-:W-:Y:S01]  /*4e60*/  UMOV UR4, UR11 ;  /* 0x0000000b00047c82 */ /* 0x000fe20008000000 */
[----:B------:R-:W-:Y:S02]  /*4e70*/  UISETP.GE.OR UP0, UPT, UR5, UR8, UP0 ;  /* 0x000000080500728c */ /* 0x000fe40008706670 */
[----:B------:R-:W-:Y:S02]  /*4e80*/  USHF.R.U32.HI UR4, URZ, UR23, UR4 ;  /* 0x00000017ff047299 */ /* 0x000fe40008011604 */
[----:B------:R-:W-:Y:S02]  /*4e90*/  UIMAD.WIDE.U32 UR8, UR5, UR22, URZ ;  /* 0x00000016050872a5 */ /* 0x000fe4000f8e00ff */
[----:B------:R-:W-:Y:S04]  /*4ea0*/  USEL UR10, UR6, UR4, !UP1 ;  /* 0x00000004060a7287 */ /* 0x000fe8000c800000 */
[----:B------:R-:W-:Y:S01]  /*4eb0*/  UIADD3 UR11, UPT, UPT, -UR10, URZ, URZ ;  /* 0x000000ff0a0b7290 */ /* 0x000fe2000fffe1ff */
[----:B------:R-:W-:Y:S02]  /*4ec0*/  @!UP0 UMOV UR4, UR9 ;  /* 0x0000000900048c82 */ /* 0x000fe40008000000 */
[----:B------:R-:W-:Y:S02]  /*4ed0*/  @!UP0 USHF.R.U32.HI UR4, URZ, UR23, UR4 ;  /* 0x00000017ff048299 */ /* 0x000fe40008011604 */
[----:B------:R-:W-:Y:S02]  /*4ee0*/  UIMAD UR8, UR42, UR11, UR6 ;  /* 0x0000000b2a0872a4 */ /* 0x000fe4000f8e0206 */
[----:B------:R-:W-:Y:S02]  /*4ef0*/  @!UP0 USEL UR4, UR5, UR4, !UP1 ;  /* 0x0000000405048287 */ /* 0x000fe4000c800000 */
[----:B------:R-:W-:Y:S02]  /*4f00*/  UISETP.NE.AND UP1, UPT, UR20, URZ, UPT ;  /* 0x000000ff1400728c */ /* 0x000fe4000bf25270 */
[----:B------:R-:W-:Y:S02]  /*4f10*/  @!UP0 UIMAD UR8, UR7, UR8, UR4 ;  /* 0x00000008070882a4 */ /* 0x000fe4000f8e0204 */
[----:B------:R-:W-:Y:S02]  /*4f20*/  @!UP0 UIADD3 UR9, UPT, UPT, UR10, -UR4, URZ ;  /* 0x800000040a098290 */ /* 0x000fe4000fffe0ff */
[----:B------:R-:W-:Y:S02]  /*4f30*/  UIADD3 UR4, UPT, UPT, -UR5, URZ, URZ ;  /* 0x000000ff05047290 */ /* 0x000fe4000fffe1ff */
[----:B------:R-:W-:Y:S02]  /*4f40*/  UIADD3 UR7, UPT, UPT, -UR6, URZ, URZ ;  /* 0x000000ff06077290 */ /* 0x000fe4000fffe1ff */
[----:B------:R-:W-:Y:S02]  /*4f50*/  @!UP0 UIMAD UR6, UR9, UR42, UR5 ;  /* 0x0000002a090682a4 */ /* 0x000fe4000f8e0205 */
[----:B------:R-:W-:Y:S02]  /*4f60*/  UIMAD UR14, UR15, UR4, UR14 ;  /* 0x000000040f0e72a4 */ /* 0x000fe4000f8e020e */
[----:B------:R-:W-:Y:S01]  /*4f70*/  UIMAD UR13, UR46, UR7, UR13 ;  /* 0x000000072e0d72a4 */ /* 0x000fe2000f8e020d */
[----:B------:R-:W-:Y:S02]  /*4f80*/  @!UP0 UMOV UR5, UR8 ;  /* 0x0000000800058c82 */ /* 0x000fe40008000000 */
[----:B------:R-:W-:Y:S02]  /*4f90*/  UIMAD UR14, UR5, UR15, UR14 ;  /* 0x0000000f050e72a4 */ /* 0x000fe4000f8e020e */
[----:B------:R-:W-:Y:S11]  /*4fa0*/  UIMAD UR13, UR6, UR46, UR13 ;  /* 0x0000002e060d72a4 */ /* 0x000ff6000f8e020d */
[----:B------:R-:W-:Y:S01]  /*4fb0*/  @!UPT UIADD3 URZ, UPT, UPT, URZ, URZ, URZ ;  /* 0x000000fffffff290 */ /* 0x000fe2000fffe0ff */
.L_x_91:
[----:B------:R-:W2:Y:S01]  /*4fc0*/  @!UP3 LDCU.128 UR8, c[0x0][0xb10] ;  /* 0x00016200ff08b7ac */ /* 0x000ea20008000c00 */
[----:B------:R-:W-:Y:S02]  /*4fd0*/  ISETP.NE.U32.AND P0, PT, RZ, UR30, PT ;  /* 0x0000001eff007c0c */ /* 0x000fe4000bf05070 */
[----:B------:R-:W-:Y:S02]  /*4fe0*/  SHF.L.U32 R4, R11, 0x1f, RZ ;  /* 0x0000001f0b047819 */ /* 0x000fe400000006ff */
[----:B------:R-:W-:Y:S01]  /*4ff0*/  ISETP.NE.AND.EX P0, PT, RZ, UR31, PT, P0 ;  /* 0x0000001fff007c0c */ /* 0x000fe2000bf05300 */
[----:B------:R-:W4:Y:S01]  /*5000*/  @!UP3 LDCU UR5, c[0x0][0xb0c] ;  /* 0x00016180ff05b7ac */ /* 0x000f220008000800 */
[----:B------:R-:W-:Y:S02]  /*5010*/  USHF.L.U32 UR35, UR35, 0x7, URZ ;  /* 0x0000000723237899 */ /* 0x000fe400080006ff */
[----:B------:R-:W-:Y:S02]  /*5020*/  USHF.L.U32 UR34, UR34, 0x7, URZ ;  /* 0x0000000722227899 */ /* 0x000fe400080006ff */
[----:B--2---:R-:W-:Y:S07]  /*5030*/  UIMAD.WIDE.U32 UR6, UR14, UR8, URZ ;  /* 0x000000080e0672a5 */ /* 0x004fee000f8e00ff */
[----:B------:R-:W-:Y:S01]  /*5040*/  @!UP3 UMOV UR4, UR7 ;  /* 0x000000070004bc82 */ /* 0x000fe20008000000 */
[----:B----4-:R-:W-:Y:S02]  /*5050*/  @!UP3 UISETP.NE.AND UP0, UPT, UR5, 0x1, UPT ;  /* 0x000000010500b88c */ /* 0x010fe4000bf05270 */
[----:B------:R-:W-:Y:S02]  /*5060*/  @!UP3 USHF.R.U32.HI UR4, URZ, UR9, UR4 ;  /* 0x00000009ff04b299 */ /* 0x000fe40008011604 */
[----:B------:R-:W-:Y:S02]  /*5070*/  UIMAD.WIDE.U32 UR6, UR13, UR11, URZ ;  /* 0x0000000b0d0672a5 */ /* 0x000fe4000f8e00ff */
[----:B------:R-:W-:Y:S02]  /*5080*/  @!UP3 USEL UR8, UR14, UR4, !UP0 ;  /* 0x000000040e08b287 */ /* 0x000fe4000c000000 */
[----:B------:R-:W-:Y:S03]  /*5090*/  @!UP3 UISETP.NE.AND UP0, UPT, UR10, 0x1, UPT ;  /* 0x000000010a00b88c */ /* 0x000fe6000bf05270 */
[----:B------:R-:W-:Y:S02]  /*50a0*/  @!UP3 UMOV UR6, UR7 ;  /* 0x000000070006bc82 */ /* 0x000fe40008000000 */
[----:B------:R-:W2:Y:S02]  /*50b0*/  @!UP3 LDCU UR4, c[0x0][0xb20] ;  /* 0x00016400ff04b7ac */ /* 0x000ea40008000800 */
[----:B--2---:R-:W-:Y:S04]  /*50c0*/  @!UP3 USHF.R.U32.HI UR6, URZ, UR4, UR6 ;  /* 0x00000004ff06b299 */ /* 0x004fe80008011606 */
[----:B------:R-:W-:Y:S04]  /*50d0*/  @!UP3 USEL UR6, UR13, UR6, !UP0 ;  /* 0x000000060d06b287 */ /* 0x000fe8000c000000 */
[----:B------:R-:W-:Y:S02]  /*50e0*/  @!UP3 UIADD3 UR4, UPT, UPT, -UR8, UR6, URZ ;  /* 0x000000060804b290 */ /* 0x000fe4000fffe1ff */
[----:B------:R-:W-:Y:S02]  /*50f0*/  @!UP3 UIADD3 UR6, UPT, UPT, UR8, -UR6, URZ ;  /* 0x800000060806b290 */ /* 0x000fe4000fffe0ff */
[----:B------:R-:W-:Y:S02]  /*5100*/  @!UP3 UIMAD UR14, UR4, UR5, UR14 ;  /* 0x00000005040eb2a4 */ /* 0x000fe4000f8e020e */
[----:B------:R-:W-:Y:S01]  /*5110*/  @!UP3 UIMAD UR13, UR6, UR10, UR13 ;  /* 0x0000000a060db2a4 */ /* 0x000fe2000f8e020d */
[----:B------:R-:W-:Y:S11]  /*5120*/  BRA.U UP4, `(.L_x_92) ;  /* 0x0000000104107547 */ /* 0x000ff6000b800000 */
[----:B-1----:R-:W-:Y:S04]  /*5130*/  MOV R0, UR50 ;  /* 0x0000003200007c02 */ /* 0x002fe80008000f00 */
[----:B------:R-:W-:Y:S04]  /*5140*/  SHF.L.U32 R5, R0, 0x1f, RZ ;  /* 0x0000001f00057819 */ /* 0x000fe800000006ff */
[----:B------:R-:W1:Y:S02]  /*5150*/  SYNCS.PHASECHK.TRANS64.TRYWAIT P1, [UR21+0xc8], R5 ;  /* 0x0000c805ff0075a7 */ /* 0x000e640008021115 */
[----:B-1----:R-:W-:Y:S05]  /*5160*/  @!P1 BRA `(.L_x_93) ;  /* 0x0000005400c09947 */ /* 0x002fea0003800000 */
.L_x_92:
[----:B------:R-:W-:Y:S05]  /*5170*/  BRA.U !UP6, `(.L_x_94) ;  /* 0x000000010e387547 */ /* 0x000fea000b800000 */
[----:B------:R-:W-:Y:S01]  /*5180*/  UPLOP3.LUT UP1, UPT, UPT, UPT, UP5, 0x80, 0x8 ;  /* 0x000000000008789c */ /* 0x000fe20003f2f050 */
[----:B-1----:R-:W-:Y:S01]  /*5190*/  HFMA2 R0, -RZ, RZ, 0, 5.9604644775390625e-08 ;  /* 0x00000001ff007431 */ /* 0x002fe200000001ff */
[----:B------:R-:W1:Y:S01]  /*51a0*/  LDCU.64 UR8, c[0x0][0x358] ;  /* 0x00006b00ff0877ac */ /* 0x000e620008000a00 */
[----:B------:R-:W-:Y:S03]  /*51b0*/  IMAD.MOV.U32 R80, RZ, RZ, 0x1 ;  /* 0x00000001ff507424 */ /* 0x000fe600078e00ff */
[----:B------:R-:W-:Y:S05]  /*51c0*/  PLOP3.LUT P1, PT, PT, PT, UP1, 0x80, 0x8 ;  /* 0x000000000008781c */ /* 0x000fea0003f2f018 */
[----:B------:R-:W2:Y:S01]  /*51d0*/  @UP1 LDCU.64 UR4, c[0x0][0x888] ;  /* 0x00011100ff0417ac */ /* 0x000ea20008000a00 */
[----:B------:R-:W-:Y:S07]  /*51e0*/  @UP1 UIMAD UR6, UR36, UR30, URZ ;  /* 0x0000001e240612a4 */ /* 0x000fee000f8e02ff */
[----:B------:R-:W-:Y:S01]  /*51f0*/  @!P1 PRMT R80, R0, 0x7610, R80 ;  /* 0x0000761000509816 */ /* 0x000fe20000000050 */
[----:B--2---:R-:W-:Y:S06]  /*5200*/  @UP1 UIMAD.WIDE UR4, UR6, 0x4, UR4 ;  /* 0x00000004060418a5 */ /* 0x004fec000f8e0204 */
[----:B------:R-:W-:Y:S01]  /*5210*/  IMAD.U32 R6, RZ, RZ, UR4 ;  /* 0x00000004ff067e24 */ /* 0x000fe2000f8e00ff */
[----:B------:R-:W-:Y:S04]  /*5220*/  MOV R7, UR5 ;  /* 0x0000000500077c02 */ /* 0x000fe80008000f00 */
[----:B------:R-:W2:Y:S01]  /*5230*/  @!UP1 LDCU UR4, c[0x0][0x880] ;  /* 0x00011000ff0497ac */ /* 0x000ea20008000800 */
[----:B-1---5:R4:W5:Y:S02]  /*5240*/  @P1 LDG.E R41, desc[UR8][R6.64] ;  /* 0x0000000806291981 */ /* 0x022964000c1e1900 */
[----:B--2-4-:R-:W-:Y:S07]  /*5250*/  @!P1 IMAD.U32 R41, RZ, RZ, UR4 ;  /* 0x00000004ff299e24 */ /* 0x014fee000f8e00ff */
.L_x_94:
[----:B-----5:R-:W-:Y:S01]  /*5260*/  @!P0 FSETP.EQ.AND P2, PT, R41, RZ, PT ;  /* 0x000000ff2900820b */ /* 0x020fe20003f42000 */
[----:B------:R-:W-:Y:S01]  /*5270*/  @!UPT UIADD3 URZ, UPT, UPT, URZ, URZ, URZ ;  /* 0x000000fffffff290 */ /* 0x000fe2000fffe0ff */
[----:B------:R-:W-:Y:S11]  /*5280*/  @!P0 BRA `(.L_x_95) ;  /* 0x0000000000148947 */ /* 0x000ff60003800000 */
[----:B------:R-:W-:Y:S02]  /*5290*/  LOP3.LUT P0, RZ, R80, 0xff, RZ, 0xc0, !PT ;  /* 0x000000ff50ff7812 */ /* 0x000fe4000780c0ff */
[----:B------:R-:W-:Y:S04]  /*52a0*/  PLOP3.LUT P2, PT, PT, PT, UP1, 0x80, 0x8 ;  /* 0x000000000008781c */ /* 0x000fe80003f4f018 */
[----:B------:R-:W-:Y:S07]  /*52b0*/  PLOP3.LUT P2, PT, P2, PT, PT, 0x8, 0x80 ;  /* 0x000000000080781c */ /* 0x000fee000174e170 */
[----:B------:R-:W-:Y:S11]  /*52c0*/  @P0 FSETP.EQ.AND P2, PT, R41, RZ, PT ;  /* 0x000000ff2900020b */ /* 0x000ff60003f42000 */
[----:B------:R-:W-:Y:S02]  /*52d0*/  @!UPT UIADD3 URZ, UPT, UPT, URZ, URZ, URZ ;  /* 0x000000fffffff290 */ /* 0x000fe4000fffe0ff */
.L_x_95:
[----:B------:R-:W2:Y:S01]  /*52e0*/  SYNCS.PHASECHK.TRANS64.TRYWAIT P0, [UR21+0xa0], R4 ;  /* 0x0000a004ff0075a7 */ /* 0x000ea20008001115 */
[----:B------:R-:W-:Y:S04]  /*52f0*/  ELECT P1, URZ, PT ;  /* 0x0000000000ff782f */ /* 0x000fe80003820000 */
[----:B------:R-:W-:Y:S01]  /*5300*/  PLOP3.LUT P1, PT, P2, P1, PT, 0xf2, 0x2f ;  /* 0x00000000002f781c */ /* 0x000fe20001723e72 */
[----:B------:R-:W-:Y:S01]  /*5310*/  @!UPT UIADD3 URZ, UPT, UPT, URZ, URZ, URZ ;  /* 0x000000fffffff290 */ /* 0x000fe2000fffe0ff */
[----:B--2---:R-:W-:Y:S11]  /*5320*/  @!P0 BRA `(.L_x_96) ;  /* 0x0000005400688947 */ /* 0x004ff60003800000 */
.L_x_194:
[----:B------:R-:W-:Y:S01]  /*5330*/  @!P1 IADD3 R2, P0, PT, R12, 0x580, RZ ;  /* 0x000005800c029810 */ /* 0x000fe20007f1e0ff */
[----:B------:R-:W-:Y:S01]  /*5340*/  VOTEU.ALL UP0, P1 ;  /* 0x0000000000ff7886 */ /* 0x000fe20000800000 */
[----:B------:R-:W-:Y:S01]  /*5350*/  UMOV UR6, 0x0 ;  /* 0x0000000000067882 */ /* 0x000fe20000000000 */
[----:B------:R-:W-:Y:S01]  /*5360*/  UMOV UR7, 0x10000000 ;  /* 0x1000000000077882 */ /* 0x000fe20000000000 */
[----:B------:R-:W-:Y:S01]  /*5370*/  @!P1 R2UR UR5, R2 ;  /* 0x00000000020592ca */ /* 0x000fe200000e0000 */
[----:B-1----:R-:W-:Y:S01]  /*5380*/  @!P1 IMAD.X R0, RZ, RZ, R13, P0 ;  /* 0x000000ffff009224 */ /* 0x002fe200000e060d */
[----:B------:R-:W-:Y:S01]  /*5390*/  @!UP0 UIADD3 UR32, UPT, UPT, UR21, 0x200, URZ ;  /* 0x0000020015208890 */ /* 0x000fe2000fffe0ff */
[----:B------:R-:W-:Y:S03]  /*53a0*/  VOTEU.ALL UP0, P1 ;  /* 0x0000000000ff7886 */ /* 0x000fe60000800000 */
[----:B------:R-:W-:Y:S01]  /*53b0*/  @!P1 R2UR UR4, R0 ;  /* 0x00000000000492ca */ /* 0x000fe200000e0000 */
[----:B------:R-:W-:Y:S06]  /*53c0*/  @!P1 IMAD.MOV.U32 R0, RZ, RZ, 0x2000 ;  /* 0x00002000ff009424 */ /* 0x000fec00078e00ff */
[----:B------:R-:W-:Y:S06]  /*53d0*/  IMAD.U32 R6, RZ, RZ, UR5 ;  /* 0x00000005ff067e24 */ /* 0x000fec000f8e00ff */
[----:B------:R-:W-:Y:S01]  /*53e0*/  IMAD.U32 R7, RZ, RZ, UR4 ;  /* 0x00000004ff077e24 */ /* 0x000fe2000f8e00ff */
[----:B------:R-:W-:Y:S04]  /*53f0*/  @!P1 R2UR UR4, R6 ;  /* 0x00000000060492ca */ /* 0x000fe800000e0000 */
[----:B------:R-:W-:Y:S11]  /*5400*/  @!P1 R2UR UR5, R7 ;  /* 0x00000000070592ca */ /* 0x000ff600000e0000 */
[----:B------:R-:W-:Y:S02]  /*5410*/  @!UPT UIADD3 URZ, UPT, UPT, URZ, URZ, URZ ;  /* 0x000000fffffff290 */ /* 0x000fe4000fffe0ff */
[----:B------:R1:W-:Y:S01]  /*5420*/  @!UP0 UTMALDG.3D [UR32], [UR4], desc[UR6] ;  /* 0x00000620040085b4 */ /* 0x0003e20008011000 */
[----:B------:R1:W-:Y:S01]  /*5430*/  @!P1 SYNCS.ARRIVE.TRANS64.RED.A0TR RZ, [UR21+0x80], R0 ;  /* 0x00008000ffff99a7 */ /* 0x0003e20008300415 */
[----:B------:R-:W-:Y:S01]  /*5440*/  SYNCS.ARRIVE.TRANS64.RED.A1T0 RZ, [UR43], RZ ;  /* 0x000000ffffff79a7 */ /* 0x000fe2000810042b */
[----:B------:R-:W2:Y:S02]  /*5450*/  SYNCS.PHASECHK.TRANS64.TRYWAIT P0, [UR21+0xa8], R4 ;  /* 0x0000a804ff0075a7 */ /* 0x000ea40008001115 */
[----:B-12---:R-:W-:Y:S05]  /*5460*/  @!P0 BRA `(.L_x_97) ;  /* 0x0000005400308947 */ /* 0x006fea0003800000 */
.L_x_196:
[----:B------:R-:W-:Y:S01]  /*5470*/  @!P1 IADD3 R2, P0, PT, R12, 0x580, RZ ;  /* 0x000005800c029810 */ /* 0x000fe20007f1e0ff */
[----:B------:R-:W-:Y:S01]  /*5480*/  VOTEU.ALL UP0, P1 ;  /* 0x0000000000ff7886 */ /* 0x000fe20000800000 */
[----:B------:R-:W-:Y:S01]  /*5490*/  UMOV UR6, 0x0 ;  /* 0x0000000000067882 */ /* 0x000fe20000000000 */
[----:B------:R-:W-:Y:S01]  /*54a0*/  UMOV UR7, 0x10000000 ;  /* 0x1000000000077882 */ /* 0x000fe20000000000 */
[----:B------:R-:W-:Y:S01]  /*54b0*/  @!P1 R2UR UR5, R2 ;  /* 0x00000000020592ca */ /* 0x000fe200000e0000 */
[----:B------:R-:W-:Y:S01]  /*54c0*/  @!P1 IMAD.X R0, RZ, RZ, R13, P0 ;  /* 0x000000ffff009224 */ /* 0x000fe200000e060d */
[----:B------:R-:W-:Y:S02]  /*54d0*/  @!UP0 UIADD3 UR26, UPT, UPT, UR34, 0x20, URZ ;  /* 0x00000020221a8890 */ /* 0x000fe4000fffe0ff */
[----:B------:R-:W-:Y:S02]  /*54e0*/  @!UP0 UIADD3 UR24, UPT, UPT, UR21, 0x2200, URZ ;  /* 0x0000220015188890 */ /* 0x000fe4000fffe0ff */
[----:B------:R-:W-:Y:S01]  /*54f0*/  @!P1 R2UR UR4, R0 ;  /* 0x00000000000492ca */ /* 0x000fe200000e0000 */
[----:B------:R-:W-:Y:S01]  /*5500*/  VOTEU.ALL UP0, P1 ;  /* 0x0000000000ff7886 */ /* 0x000fe20000800000 */
[----:B------:R-:W-:Y:S01]  /*5510*/  @!P1 IMAD.MOV.U32 R0, RZ, RZ, 0x2000 ;  /* 0x00002000ff009424 */ /* 0x000fe200078e00ff */
[----:B------:R-:W-:Y:S01]  /*5520*/  UMOV UR27, UR35 ;  /* 0x00000023001b7c82 */ /* 0x000fe20008000000 */
[----:B------:R-:W-:Y:S03]  /*5530*/  UMOV UR28, UR36 ;  /* 0x00000024001c7c82 */ /* 0x000fe60008000000 */
        /* <DEDUP_REMOVED lines=8> */
[----:B------:R-:W4:Y:S02]  /*55c0*/  SYNCS.PHASECHK.TRANS64.TRYWAIT P0, [UR21+0xb0], R4 ;  /* 0x0000b004ff0075a7 */ /* 0x000f240008001115 */
[----:B--2-4-:R-:W-:Y:S05]  /*55d0*/  @!P0 BRA `(.L_x_98) ;  /* 0x0000005000ec8947 */ /* 0x014fea0003800000 */
.L_x_198:
[----:B------:R-:W-:Y:S01]  /*55e0*/  @!P1 IADD3 R2, P0, PT, R12, 0x580, RZ ;  /* 0x000005800c029810 */ /* 0x000fe20007f1e0ff */
[----:B------:R-:W-:Y:S01]  /*55f0*/  VOTEU.ALL UP0, P1 ;  /* 0x0000000000ff7886 */ /* 0x000fe20000800000 */
[----:B------:R-:W-:Y:S01]  /*5600*/  UMOV UR6, 0x0 ;  /* 0x0000000000067882 */ /* 0x000fe20000000000 */
[----:B------:R-:W-:Y:S01]  /*5610*/  UMOV UR7, 0x10000000 ;  /* 0x1000000000077882 */ /* 0x000fe20000000000 */
[----:B------:R-:W-:Y:S01]  /*5620*/  @!P1 R2UR UR5, R2 ;  /* 0x00000000020592ca */ /* 0x000fe200000e0000 */
[----:B------:R-:W-:Y:S01]  /*5630*/  @!P1 IMAD.X R0, RZ, RZ, R13, P0 ;  /* 0x000000ffff009224 */ /* 0x000fe200000e060d */
[----:B------:R-:W-:Y:S01]  /*5640*/  @!UP0 UIADD3 UR18, UPT, UPT, UR34, 0x40, URZ ;  /* 0x0000004022128890 */ /* 0x000fe2000fffe0ff */
[----:B------:R-:W-:Y:S01]  /*5650*/  VIADD R10, R10, 0x1 ;  /* 0x000000010a0a7836 */ /* 0x000fe20000000000 */
        /* <DEDUP_REMOVED lines=16> */
.L_x_200:
[----:B------:R-:W-:Y:S01]  /*5760*/  @!P1 IADD3 R2, P0, PT, R12, 0x580, RZ ;  /* 0x000005800c029810 */ /* 0x000fe20007f1e0ff */
[----:B------:R-:W-:Y:S01]  /*5770*/  VOTEU.ALL UP0, P1 ;  /* 0x0000000000ff7886 */ /* 0x000fe20000800000 */
[----:B------:R-:W-:Y:S01]  /*5780*/  UMOV UR6, 0x0 ;  /* 0x0000000000067882 */ /* 0x000fe20000000000 */
[----:B------:R-:W-:Y:S01]  /*5790*/  UMOV UR7, 0x10000000 ;  /* 0x1000000000077882 */ /* 0x000fe20000000000 */
[----:B------:R-:W-:Y:S01]  /*57a0*/  @!P1 R2UR UR5, R2 ;  /* 0x00000000020592ca */ /* 0x000fe200000e0000 */
[----:B------:R-:W-:Y:S01]  /*57b0*/  @!P1 IMAD.X R0, RZ, RZ, R13, P0 ;  /* 0x000000ffff009224 */ /* 0x000fe200000e060d */
[----:B------:R-:W-:Y:S01]  /*57c0*/  @!UP0 UIADD3 UR10, UPT, UPT, UR34, 0x60, URZ ;  /* 0x00000060220a8890 */ /* 0x000fe2000fffe0ff */
[----:B------:R-:W-:Y:S01]  /*57d0*/  R2UR UR18, R82 ;  /* 0x00000000521272ca */ /* 0x000fe200000e0000 */
[----:B------:R-:W-:Y:S01]  /*57e0*/  @!UP0 UIADD3 UR8, UPT, UPT, UR21, 0x6200, URZ ;  /* 0x0000620015088890 */ /* 0x000fe2000fffe0ff */
[----:B------:R-:W-:Y:S01]  /*57f0*/  R2UR UR16, R83 ;  /* 0x00000000531072ca */ /* 0x000fe200000e0000 */
[----:B------:R-:W-:Y:S01]  /*5800*/  @!UP0 UIADD3 UR9, UPT, UPT, UR21, 0x98, URZ ;  /* 0x0000009815098890 */ /* 0x000fe2000fffe0ff */
[----:B------:R-:W-:Y:S01]  /*5810*/  @!P1 R2UR UR4, R0 ;  /* 0x00000000000492ca */ /* 0x000fe200000e0000 */
[----:B------:R-:W-:Y:S01]  /*5820*/  VOTEU.ALL UP0, P1 ;  /* 0x0000000000ff7886 */ /* 0x000fe20000800000 */
[----:B------:R-:W-:Y:S01]  /*5830*/  UMOV UR11, UR35 ;  /* 0x00000023000b7c82 */ /* 0x000fe20008000000 */
[----:B------:R-:W-:Y:S01]  /*5840*/  UMOV UR12, UR36 ;  /* 0x00000024000c7c82 */ /* 0x000fe20008000000 */
[C---:B------:R-:W-:Y:S01]  /*5850*/  ISETP.NE.AND P0, PT, R10.reuse, 0x2, PT ;  /* 0x000000020a00780c */ /* 0x040fe20003f05270 */
[----:B------:R-:W-:Y:S01]  /*5860*/  UMOV UR36, UR29 ;  /* 0x0000001d00247c82 */ /* 0x000fe20008000000 */
[----:B-1----:R-:W-:Y:S01]  /*5870*/  IMAD.U32 R4, RZ, RZ, UR5 ;  /* 0x00000005ff047e24 */ /* 0x002fe2000f8e00ff */
[----:B------:R-:W-:Y:S01]  /*5880*/  LOP3.LUT R11, R11, 0x1, RZ, 0x3c, !PT ;  /* 0x000000010b0b7812 */ /* 0x000fe200078e3cff */
[----:B------:R-:W-:Y:S01]  /*5890*/  UPLOP3.LUT UP4, UPT, UPT, UPT, UPT, 0x80, 0x8 ;  /* 0x000000000008789c */ /* 0x000fe20003f8f070 */
[----:B------:R-:W-:Y:S01]  /*58a0*/  SEL R0, RZ, 0x1, P0 ;  /* 0x00000001ff007807 */ /* 0x000fe20000000000 */
[----:B------:R-:W-:Y:S01]  /*58b0*/  UIADD3 UR34, UPT, UPT, UR13, UR18, URZ ;  /* 0x000000120d227290 */ /* 0x000fe2000fffe0ff */
[----:B------:R-:W-:Y:S01]  /*58c0*/  SEL R10, R10, RZ, P0 ;  /* 0x000000ff0a0a7207 */ /* 0x000fe20000000000 */
[----:B------:R-:W-:Y:S01]  /*58d0*/  UIADD3 UR35, UPT, UPT, UR14, UR16, URZ ;  /* 0x000000100e237290 */ /* 0x000fe2000fffe0ff */
[----:B------:R-:W-:Y:S01]  /*58e0*/  IMAD.U32 R5, RZ, RZ, UR4 ;  /* 0x00000004ff057e24 */ /* 0x000fe2000f8e00ff */
[----:B------:R-:W-:Y:S02]  /*58f0*/  @!P1 R2UR UR4, R4 ;  /* 0x00000000040492ca */ /* 0x000fe400000e0000 */
[----:B------:R-:W-:Y:S02]  /*5900*/  LOP3.LUT R9, R9, R0, RZ, 0x3c, !PT ;  /* 0x0000000009097212 */ /* 0x000fe400078e3cff */
[----:B------:R-:W-:Y:S11]  /*5910*/  @!P1 R2UR UR5, R5 ;  /* 0x00000000050592ca */ /* 0x000ff600000e0000 */
[----:B------:R-:W-:Y:S02]  /*5920*/  @!UPT UIADD3 URZ, UPT, UPT, URZ, URZ, URZ ;  /* 0x000000fffffff290 */ /* 0x000fe4000fffe0ff */
[----:B------:R1:W-:Y:S01]  /*5930*/  @!UP0 UTMALDG.3D [UR8], [UR4], desc[UR6] ;  /* 0x00000608040085b4 */ /* 0x0003e20008011000 */
[----:B------:R1:W-:Y:S01]  /*5940*/  @!P1 SYNCS.ARRIVE.TRANS64.RED.A0TR RZ, [UR21+0x98], R3 ;  /* 0x00009803ffff99a7 */ /* 0x0003e20008300415 */
[----:B------:R-:W-:Y:S01]  /*5950*/  SYNCS.ARRIVE.TRANS64.RED.A1T0 RZ, [UR39], RZ ;  /* 0x000000ffffff79a7 */ /* 0x000fe20008100427 */
[----:B------:R-:W-:Y:S05]  /*5960*/  BRA.U UP2, `(.L_x_100) ;  /* 0xfffffff102587547 */ /* 0x000fea000b83ffff */
[----:B-1----:R-:W-:-:S04]  /*5970*/  SHF.L.U32 R3, R11, 0x1f, RZ ;  /* 0x0000001f0b037819 */ /* 0x002fc800000006ff */
[----:B------:R-:W1:Y:S02]  /*5980*/  SYNCS.PHASECHK.TRANS64.TRYWAIT P0, [UR21+0xa0], R3 ;  /* 0x0000a003ff0075a7 */ /* 0x000e640008001115 */
[----:B-1----:R-:W-:Y:S05]  /*5990*/  @!P0 BRA `(.L_x_101) ;  /* 0x00000050002c8947 */ /* 0x002fea0003800000 */
.L_x_202:
[----:B------:R-:W2:Y:S02]  /*59a0*/  SYNCS.PHASECHK.TRANS64.TRYWAIT P0, [UR21+0xa8], R3 ;  /* 0x0000a803ff0075a7 */ /* 0x000ea40008001115 */
[----:B--2---:R-:W-:Y:S05]  /*59b0*/  @!P0 BRA `(.L_x_102) ;  /* 0x00000050003c8947 */ /* 0x004fea0003800000 */
.L_x_204:
[----:B------:R-:W2:Y:S02]  /*59c0*/  SYNCS.PHASECHK.TRANS64.TRYWAIT P0, [UR21+0xb0], R3 ;  /* 0x0000b003ff0075a7 */ /* 0x000ea40008001115 */
[----:B--2---:R-:W-:Y:S05]  /*59d0*/  @!P0 BRA `(.L_x_103) ;  /* 0x00000050004c8947 */ /* 0x004fea0003800000 */
.L_x_206:
[----:B-1----:R-:W-:-:S07]  /*59e0*/  MOV R0, UR21 ;  /* 0x0000001500007c02 */ /* 0x002fce0008000f00 */
.L_x_104:
[----:B-1----:R-:W-:-:S04]  /*59f0*/  SHF.L.U32 R3, R11, 0x1f, RZ ;  /* 0x0000001f0b037819 */ /* 0x002fc800000006ff */
[----:B------:R1:W2:Y:S03]  /*5a00*/  SYNCS.PHASECHK.TRANS64.TRYWAIT P0, [R0+URZ+0xb8], R3 ;  /* 0x0000b803000075a7 */ /* 0x0002a600080011ff */
[----:B--2---:R-:W-:Y:S05]  /*5a10*/  @!P0 NANOSLEEP.SYNCS 0x989680 ;  /* 0x009896800000895d */ /* 0x004fea0003900000 */
[----:B------:R-:W2:Y:S02]  /*5a20*/  @!P0 SYNCS.PHASECHK.TRANS64 P0, [R0+URZ+0xb8], R3 ;  /* 0x0000b803000085a7 */ /* 0x000ea400080010ff */
[----:B--23--:R-:W-:Y:S05]  /*5a30*/  @P0 EXIT ;  /* 0x000000000000094d */ /* 0x00cfea0003800000 */
[----:B------:R-:W-:Y:S05]  /*5a40*/  BRA `(.L_x_104) ;  /* 0xfffffffc00e87947 */ /* 0x000fea000383ffff */
.L_x_89:
[----:B------:R-:W-:-:S06]  /*5a50*/  UISETP.GE.AND UP0, UPT, UR20, 0x4, UPT ;  /* 0x000000041400788c */ /* 0x000fcc000bf06270 */
[----:B------:R-:W-:-:S13]  /*5a60*/  PLOP3.LUT P0, PT, PT, PT, UP0, 0x80, 0x8 ;  /* 0x000000000008781c */ /* 0x000fda0003f0f008 */
[----:B-1----:R-:W-:Y:S05]  /*5a70*/  @!P0 EXIT ;  /* 0x000000000000894d */ /* 0x002fea0003800000 */
[----:B------:R-:W1:Y:S08]  /*5a80*/  S2UR UR4, SR_CgaCtaId ;  /* 0x00000000000479c3 */ /* 0x000e700000008800 */
[----:B------:R-:W-:Y:S01]  /*5a90*/  BAR.SYNC.DEFER_BLOCKING 0x6, 0xa0 ;  /* 0x0182800000007b1d */ /* 0x000fe20000010000 */
[C---:B------:R-:W-:Y:S01]  /*5aa0*/  IMAD.SHL.U32 R3, R95.reuse, 0x20, RZ ;  /* 0x000000205f037824 */ /* 0x040fe200078e00ff */
[C---:B------:R-:W-:Y:S01]  /*5ab0*/  SHF.L.U32 R37, R95.reuse, 0x10, RZ ;  /* 0x000000105f257819 */ /* 0x040fe200000006ff */
[C---:B------:R-:W-:Y:S01]  /*5ac0*/  IMAD.SHL.U32 R94, R95.reuse, 0x4, RZ ;  /* 0x000000045f5e7824 */ /* 0x040fe200078e00ff */
[----:B------:R-:W-:Y:S01]  /*5ad0*/  LOP3.LUT R96, R95, 0x60, RZ, 0xc0, !PT ;  /* 0x000000605f607812 */ /* 0x000fe200078ec0ff */
[----:B------:R-:W-:Y:S01]  /*5ae0*/  HFMA2 R91, -RZ, RZ, 0, 5.9604644775390625e-08 ;  /* 0x00000001ff5b7431 */ /* 0x000fe200000001ff */
[----:B------:R-:W-:-:S02]  /*5af0*/  UMOV UR44, 0x400 ;  /* 0x00000400002c7882 */ /* 0x000fc40000000000 */
[----:B------:R-:W2:Y:S01]  /*5b00*/  LDC.64 R78, c[0x0][0x8b0] ;  /* 0x00022c00ff4e7b82 */ /* 0x000ea20000000a00 */
[----:B------:R-:W-:Y:S01]  /*5b10*/  LOP3.LUT R5, R3, 0xc0, RZ, 0xc0, !PT ;  /* 0x000000c003057812 */ /* 0x000fe200078ec0ff */
[----:B------:R-:W-:Y:S01]  /*5b20*/  HFMA2 R89, -RZ, RZ, 0, 0 ;  /* 0x00000000ff597431 */ /* 0x000fe200000001ff */
[----:B------:R-:W-:Y:S01]  /*5b30*/  LOP3.LUT R93, R95, 0x2, RZ, 0xc0, !PT ;  /* 0x000000025f5d7812 */ /* 0x000fe200078ec0ff */
[----:B------:R-:W-:Y:S01]  /*5b40*/  IMAD.MOV.U32 R36, RZ, RZ, RZ ;  /* 0x000000ffff247224 */ /* 0x000fe200078e00ff */
[----:B------:R-:W-:Y:S01]  /*5b50*/  LOP3.LUT R94, R5, 0x18, R94, 0xf8, !PT ;  /* 0x00000018055e7812 */ /* 0x000fe200078ef85e */
[----:B------:R-:W-:Y:S01]  /*5b60*/  IMAD.MOV.U32 R87, RZ, RZ, RZ ;  /* 0x000000ffff577224 */ /* 0x000fe200078e00ff */
[----:B------:R-:W-:Y:S01]  /*5b70*/  LOP3.LUT R37, R37, 0x600000, RZ, 0xc0, !PT ;  /* 0x0060000025257812 */ /* 0x000fe200078ec0ff */
[----:B------:R-:W3:Y:S01]  /*5b80*/  LDC.64 R76, c[0x0][0x8a8] ;  /* 0x00022a00ff4c7b82 */ /* 0x000ee20000000a00 */
[----:B------:R-:W-:Y:S01]  /*5b90*/  LOP3.LUT R94, R94, 0xf20, R3, 0xf8, !PT ;  /* 0x00000f205e5e7812 */ /* 0x000fe200078ef803 */
[----:B------:R-:W4:Y:S01]  /*5ba0*/  LDCU UR59, c[0x0][0x370] ;  /* 0x00006e00ff3b77ac */ /* 0x000f220008000800 */
[----:B------:R-:W-:-:S02]  /*5bb0*/  LOP3.LUT R95, R95, 0x4, RZ, 0xc0, !PT ;  /* 0x000000045f5f7812 */ /* 0x000fc400078ec0ff */
[----:B------:R-:W-:Y:S01]  /*5bc0*/  MOV R90, RZ ;  /* 0x000000ff005a7202 */ /* 0x000fe20000000f00 */
[----:B------:R-:W2:Y:S01]  /*5bd0*/  LDCU UR43, c[0x0][0xb0c] ;  /* 0x00016180ff2b77ac */ /* 0x000ea20008000800 */
[----:B-1----:R-:W-:Y:S01]  /*5be0*/  ULEA UR44, UR4, UR44, 0x18 ;  /* 0x0000002c042c7291 */ /* 0x002fe2000f8ec0ff */
[----:B------:R-:W1:Y:S03]  /*5bf0*/  LDCU UR39, c[0x0][0xb30] ;  /* 0x00016600ff2777ac */ /* 0x000e660008000800 */
[----:B------:R-:W-:Y:S01]  /*5c00*/  UIADD3 UR4, UPT, UPT, UR44, 0x200, URZ ;  /* 0x000002002c047890 */ /* 0x000fe2000fffe0ff */
[----:B------:R-:W1:Y:S04]  /*5c10*/  LDCU.64 UR56, c[0x0][0x888] ;  /* 0x00011100ff3877ac */ /* 0x000e680008000a00 */
[----:B------:R-:W4:Y:S01]  /*5c20*/  LDS R0, [UR44+0x180] ;  /* 0x0001802cff007984 */ /* 0x000f220008000800 */
[----:B------:R-:W-:Y:S01]  /*5c30*/  IMAD.U32 R85, RZ, RZ, UR4 ;  /* 0x00000004ff557e24 */ /* 0x000fe2000f8e00ff */
[----:B------:R-:W1:Y:S03]  /*5c40*/  LDCU.64 UR40, c[0x0][0xb28] ;  /* 0x00016500ff2877ac */ /* 0x000e660008000a00 */
[----:B------:R-:W-:Y:S01]  /*5c50*/  IMAD R94, R94, 0x2, R85 ;  /* 0x000000025e5e7824 */ /* 0x000fe200078e0255 */
[----:B------:R-:W1:Y:S03]  /*5c60*/  LDCU.64 UR62, c[0x0][0x890] ;  /* 0x00011200ff3e77ac */ /* 0x000e660008000a00 */
[--C-:B------:R-:W-:Y:S01]  /*5c70*/  IMAD R93, R93, -0x10, R94.reuse ;  /* 0xfffffff05d5d7824 */ /* 0x100fe200078e025e */
[----:B------:R-:W1:Y:S01]  /*5c80*/  LDCU.128 UR52, c[0x0][0xb10] ;  /* 0x00016200ff3477ac */ /* 0x000e620008000c00 */
[----:B------:R-:W-:Y:S01]  /*5c90*/  IMAD R92, R95, -0x10, R94 ;  /* 0xfffffff05f5c7824 */ /* 0x000fe200078e025e */
[----:B------:R-:W1:Y:S01]  /*5ca0*/  LDCU UR58, c[0x0][0x374] ;  /* 0x00006e80ff3a77ac */ /* 0x000e620008000800 */
[----:B------:R-:W-:Y:S01]  /*5cb0*/  UMOV UR47, URZ ;  /* 0x000000ff002f7c82 */ /* 0x000fe20008000000 */
[----:B------:R-:W-:Y:S01]  /*5cc0*/  UMOV UR46, URZ ;  /* 0x000000ff002e7c82 */ /* 0x000fe20008000000 */
[----:B-1234-:R-:W-:-:S07]  /*5cd0*/  IMAD.IADD R37, R0, 0x1, R37 ;  /* 0x0000000100257824 */ /* 0x01efce00078e0225 */
.L_x_148:
[----:B------:R-:W-:Y:S02]  /*5ce0*/  LEA R3, R87, UR44, 0x3 ;  /* 0x0000002c57037c11 */ /* 0x000fe4000f8e18ff */
[----:B------:R-:W-:Y:S02]  /*5cf0*/  SHF.L.U32 R0, R89, 0x1f, RZ ;  /* 0x0000001f59007819 */ /* 0x000fe400000006ff */
[----:B------:R-:W-:Y:S02]  /*5d00*/  LEA R5, R87, UR44, 0x4 ;  /* 0x0000002c57057c11 */ /* 0x000fe4000f8e20ff */
[----:B-1----:R-:W1:Y:S02]  /*5d10*/  SYNCS.PHASECHK.TRANS64.TRYWAIT P0, [R3+URZ+0xd0], R0 ;  /* 0x0000d000030075a7 */ /* 0x002e6400080011ff */
[----:B-12---:R-:W-:Y:S05]  /*5d20*/  @!P0 BRA `(.L_x_105) ;  /* 0x0000004c00908947 */ /* 0x006fea0003800000 */
.L_x_207:
[----:B------:R-:W2:Y:S01]  /*5d30*/  LDS.128 R4, [R5+0x160] ;  /* 0x0001600005047984 */ /* 0x000ea20000000c00 */
[----:B------:R-:W-:Y:S01]  /*5d40*/  UISETP.GE.AND UP0, UPT, UR42, 0x1, UPT ;  /* 0x000000012a00788c */ /* 0x000fe2000bf06270 */
[----:B------:R-:W-:Y:S01]  /*5d50*/  @!PT LDS RZ, [RZ] ;  /* 0x00000000fffff984 */ /* 0x000fe20000000800 */
[----:B------:R-:W-:Y:S01]  /*5d60*/  @!PT LDS RZ, [RZ] ;  /* 0x00000000fffff984 */ /* 0x000fe20000000800 */
[----:B------:R-:W-:Y:S01]  /*5d70*/  @!PT LDS RZ, [RZ] ;  /* 0x00000000fffff984 */ /* 0x000fe20000000800 */
[----:B------:R-:W-:Y:S01]  /*5d80*/  @!PT LDS RZ, [RZ] ;  /* 0x00000000fffff984 */ /* 0x000fe20000000800 */
[----:B------:R3:W-:Y:S06]  /*5d90*/  MEMBAR.ALL.CTA ;  /* 0x0000000000007992 */ /* 0x0007ec0000008000 */
[----:B---3--:R-:W3:Y:S01]  /*5da0*/  FENCE.VIEW.ASYNC.S ;  /* 0x00000000000073c6 */ /* 0x008ee20000000000 */
[----:B--2---:R-:W-:Y:S11]  /*5db0*/  LOP3.LUT P0, RZ, R6, 0x1, RZ, 0xc0, !PT ;  /* 0x0000000106ff7812 */ /* 0x004ff6000780c0ff */
[----:B------:R-:W-:Y:S02]  /*5dc0*/  @!UPT UIADD3 URZ, UPT, UPT, URZ, URZ, URZ ;  /* 0x000000fffffff290 */ /* 0x000fe4000fffe0ff */
[----:B---3--:R-:W-:Y:S01]  /*5dd0*/  VOTEU.ANY UP1, P0 ;  /* 0x0000000000ff7886 */ /* 0x008fe20000020100 */
[----:B------:R-:W-:Y:S01]  /*5de0*/  PLOP3.LUT P0, PT, PT, PT, UP1, 0x80, 0x8 ;  /* 0x000000000008781c */ /* 0x000fe20003f0f018 */
[----:B------:R-:W-:Y:S11]  /*5df0*/  UP2UR UR61, UPR, URZ, 0x2 ;  /* 0x00000002ff3d7883 */ /* 0x000ff60008000000 */
[----:B------:R-:W-:Y:S01]  /*5e00*/  @!UPT UIADD3 URZ, UPT, UPT, URZ, URZ, URZ ;  /* 0x000000fffffff290 */ /* 0x000fe2000fffe0ff */
[----:B-1----:R-:W-:Y:S02]  /*5e10*/  @P0 SHF.R.U32.HI R0, RZ, 0x10, R5 ;  /* 0x00000010ff000819 */ /* 0x002fe40000011605 */
        /* <DEDUP_REMOVED lines=12> */
[----:B------:R-:W2:Y:S01]  /*5ee0*/  LDCU UR12, c[0x0][0xb20] ;  /* 0x00016400ff0c77ac */ /* 0x000ea20008000800 */
[----:B------:R-:W-:Y:S02]  /*5ef0*/  UIMAD.WIDE.U32 UR4, UR58, UR55, URZ ;  /* 0x000000373a0472a5 */ /* 0x000fe4000f8e00ff */
[----:B------:R-:W-:Y:S02]  /*5f00*/  UIMAD.WIDE.U32 UR6, UR59, UR52, URZ ;  /* 0x000000343b0672a5 */ /* 0x000fe4000f8e00ff */
[----:B------:R-:W-:Y:S02]  /*5f10*/  UISETP.NE.AND UP0, UPT, UR54, 0x1, UPT ;  /* 0x000000013600788c */ /* 0x000fe4000bf05270 */
[----:B------:R-:W-:Y:S02]  /*5f20*/  UIMAD.WIDE.U32 UR8, UR37, UR55, URZ ;  /* 0x00000037250872a5 */ /* 0x000fe4000f8e00ff */
[----:B------:R-:W-:Y:S02]  /*5f30*/  UIMAD.WIDE.U32 UR10, UR38, UR52, URZ ;  /* 0x00000034260a72a5 */ /* 0x000fe4000f8e00ff */
[----:B------:R-:W-:Y:S02]  /*5f40*/  UISETP.NE.AND UP1, UPT, UR43, 0x1, UPT ;  /* 0x000000012b00788c */ /* 0x000fe4000bf25270 */
[----:B------:R-:W-:Y:S01]  /*5f50*/  UISETP.NE.AND UP2, UPT, UR42, 0x1, UPT ;  /* 0x000000012a00788c */ /* 0x000fe2000bf45270 */
[----:B------:R-:W-:Y:S02]  /*5f60*/  UMOV UR4, UR5 ;  /* 0x0000000500047c82 */ /* 0x000fe40008000000 */
[----:B--2---:R-:W-:Y:S03]  /*5f70*/  USHF.R.U32.HI UR5, URZ, UR12, UR4 ;  /* 0x0000000cff057299 */ /* 0x004fe60008011604 */
[----:B------:R-:W-:Y:S02]  /*5f80*/  UMOV UR4, UR7 ;  /* 0x0000000700047c82 */ /* 0x000fe40008000000 */
[----:B------:R-:W-:Y:S02]  /*5f90*/  USHF.R.U32.HI UR7, URZ, UR53, UR4 ;  /* 0x00000035ff077299 */ /* 0x000fe40008011604 */
[----:B------:R-:W-:Y:S02]  /*5fa0*/  USEL UR4, UR58, UR5, !UP0 ;  /* 0x000000053a047287 */ /* 0x000fe4000c000000 */
[----:B------:R-:W-:Y:S01]  /*5fb0*/  USEL UR7, UR59, UR7, !UP1 ;  /* 0x000000073b077287 */ /* 0x000fe2000c800000 */
[----:B------:R-:W-:Y:S01]  /*5fc0*/  UMOV UR5, UR9 ;  /* 0x0000000900057c82 */ /* 0x000fe20008000000 */
[----:B------:R-:W-:Y:S02]  /*5fd0*/  UIMAD.WIDE.U32 UR8, UR4, UR40, URZ ;  /* 0x00000028040872a5 */ /* 0x000fe4000f8e00ff */
[----:B------:R-:W-:Y:S03]  /*5fe0*/  USHF.R.U32.HI UR6, URZ, UR12, UR5 ;  /* 0x0000000cff067299 */ /* 0x000fe60008011605 */
[----:B------:R-:W-:Y:S01]  /*5ff0*/  UMOV UR5, UR11 ;  /* 0x0000000b00057c82 */ /* 0x000fe20008000000 */
[----:B------:R-:W-:Y:S02]  /*6000*/  UIMAD.WIDE.U32 UR10, UR7, UR40, URZ ;  /* 0x00000028070a72a5 */ /* 0x000fe4000f8e00ff */
[----:B------:R-:W-:Y:S02]  /*6010*/  USHF.R.U32.HI UR12, URZ, UR53, UR5 ;  /* 0x00000035ff0c7299 */ /* 0x000fe40008011605 */
[----:B------:R-:W-:Y:S01]  /*6020*/  USEL UR6, UR37, UR6, !UP0 ;  /* 0x0000000625067287 */ /* 0x000fe2000c000000 */
[----:B------:R-:W-:Y:S02]  /*6030*/  UMOV UR5, UR9 ;  /* 0x0000000900057c82 */ /* 0x000fe40008000000 */
[----:B------:R-:W-:Y:S01]  /*6040*/  UMOV UR10, UR11 ;  /* 0x0000000b000a7c82 */ /* 0x000fe20008000000 */
[----:B------:R-:W-:Y:S02]  /*6050*/  @UP2 USHF.R.U32.HI UR4, URZ, UR41, UR5 ;  /* 0x00000029ff042299 */ /* 0x000fe40008011605 */
[----:B------:R-:W-:Y:S02]  /*6060*/  @UP2 USHF.R.U32.HI UR7, URZ, UR41, UR10 ;  /* 0x00000029ff072299 */ /* 0x000fe4000801160a */
[----:B------:R-:W-:Y:S02]  /*6070*/  UIMAD UR4, UR42, UR4, URZ ;  /* 0x000000042a0472a4 */ /* 0x000fe4000f8e02ff */
[----:B------:R-:W-:Y:S02]  /*6080*/  UIMAD.WIDE.U32 UR10, UR6, UR40, URZ ;  /* 0x00000028060a72a5 */ /* 0x000fe4000f8e00ff */
[----:B------:R-:W-:Y:S02]  /*6090*/  USEL UR5, UR38, UR12, !UP1 ;  /* 0x0000000c26057287 */ /* 0x000fe4000c800000 */
[----:B------:R-:W-:Y:S02]  /*60a0*/  UIMAD UR8, UR42, UR7, URZ ;  /* 0x000000072a0872a4 */ /* 0x000fe4000f8e02ff */
[----:B------:R-:W-:Y:S03]  /*60b0*/  UISETP.GE.AND UP0, UPT, UR6, UR4, UPT ;  /* 0x000000040600728c */ /* 0x000fe6000bf06270 */
[----:B------:R-:W-:Y:S01]  /*60c0*/  UMOV UR4, UR11 ;  /* 0x0000000b00047c82 */ /* 0x000fe20008000000 */
[----:B------:R-:W-:Y:S02]  /*60d0*/  UISETP.GE.OR UP0, UPT, UR5, UR8, UP0 ;  /* 0x000000080500728c */ /* 0x000fe40008706670 */
[----:B------:R-:W-:Y:S02]  /*60e0*/  USHF.R.U32.HI UR4, URZ, UR41, UR4 ;  /* 0x00000029ff047299 */ /* 0x000fe40008011604 */
[----:B------:R-:W-:Y:S02]  /*60f0*/  UIMAD.WIDE.U32 UR8, UR5, UR40, URZ ;  /* 0x00000028050872a5 */ /* 0x000fe4000f8e00ff */
[----:B------:R-:W-:Y:S02]  /*6100*/  USEL UR11, UR6, UR4, !UP2 ;  /* 0x00000004060b7287 */ /* 0x000fe4000d000000 */
[----:B------:R-:W-:Y:S02]  /*6110*/  UIADD3 UR8, UPT, UPT, -UR5, URZ, URZ ;  /* 0x000000ff05087290 */ /* 0x000fe4000fffe1ff */
[----:B------:R-:W-:Y:S01]  /*6120*/  UIADD3 UR10, UPT, UPT, -UR11, URZ, URZ ;  /* 0x000000ff0b0a7290 */ /* 0x000fe2000fffe1ff */
[----:B------:R-:W-:Y:S01]  /*6130*/  @!UP0 UMOV UR4, UR9 ;  /* 0x0000000900048c82 */ /* 0x000fe20008000000 */
[----:B------:R-:W-:Y:S02]  /*6140*/  UIADD3 UR9, UPT, UPT, -UR6, URZ, URZ ;  /* 0x000000ff06097290 */ /* 0x000fe4000fffe1ff */
[----:B------:R-:W-:Y:S02]  /*6150*/  @!UP0 USHF.R.U32.HI UR4, URZ, UR41, UR4 ;  /* 0x00000029ff048299 */ /* 0x000fe40008011604 */
[----:B------:R-:W-:Y:S02]  /*6160*/  UIMAD UR10, UR42, UR10, UR6 ;  /* 0x0000000a2a0a72a4 */ /* 0x000fe4000f8e0206 */
[----:B------:R-:W-:Y:S04]  /*6170*/  @!UP0 USEL UR4, UR5, UR4, !UP2 ;  /* 0x0000000405048287 */ /* 0x000fe8000d000000 */
[----:B------:R-:W-:Y:S02]  /*6180*/  @!UP0 UIMAD UR10, UR7, UR10, UR4 ;  /* 0x0000000a070a82a4 */ /* 0x000fe4000f8e0204 */
[----:B------:R-:W-:Y:S02]  /*6190*/  @!UP0 UIADD3 UR11, UPT, UPT, UR11, -UR4, URZ ;  /* 0x800000040b0b8290 */ /* 0x000fe4000fffe0ff */
[----:B------:R-:W-:Y:S02]  /*61a0*/  UIMAD UR7, UR43, UR8, UR38 ;  /* 0x000000082b0772a4 */ /* 0x000fe4000f8e0226 */
[----:B------:R-:W-:Y:S02]  /*61b0*/  @!UP0 UIMAD UR6, UR11, UR42, UR5 ;  /* 0x0000002a0b0682a4 */ /* 0x000fe4000f8e0205 */
[----:B------:R-:W-:Y:S01]  /*61c0*/  UIMAD UR4, UR54, UR9, UR37 ;  /* 0x00000009360472a4 */ /* 0x000fe2000f8e0225 */
[----:B------:R-:W-:Y:S02]  /*61d0*/  @!UP0 UMOV UR5, UR10 ;  /* 0x0000000a00058c82 */ /* 0x000fe40008000000 */
[----:B------:R-:W-:Y:S02]  /*61e0*/  UIMAD UR38, UR5, UR43, UR7 ;  /* 0x0000002b052672a4 */ /* 0x000fe4000f8e0207 */
[----:B------:R-:W-:Y:S11]  /*61f0*/  UIMAD UR37, UR6, UR54, UR4 ;  /* 0x00000036062572a4 */ /* 0x000ff6000f8e0204 */
[----:B------:R-:W-:Y:S01]  /*6200*/  @!UPT UIADD3 URZ, UPT, UPT, URZ, URZ, URZ ;  /* 0x000000fffffff290 */ /* 0x000fe2000fffe0ff */
.L_x_106:
[----:B------:R-:W-:Y:S01]  /*6210*/  UISETP.NE.AND UP0, UPT, UR39, 0x1, UPT ;  /* 0x000000012700788c */ /* 0x000fe2000bf05270 */
[----:B------:R-:W-:Y:S01]  /*6220*/  LOP3.LUT P0, RZ, R85, 0x1b0, RZ, 0xc0, !PT ;  /* 0x000001b055ff7812 */ /* 0x000fe2000780c0ff */
[----:B------:R-:W-:Y:S01]  /*6230*/  USHF.L.U32 UR50, UR35, 0x7, URZ ;  /* 0x0000000723327899 */ /* 0x000fe200080006ff */
[----:B------:R-:W-:Y:S01]  /*6240*/  BSSY.RECONVERGENT B6, `(.L_x_107) ;  /* 0x0000034000067945 */ /* 0x000fe20003800200 */
[----:B------:R-:W-:Y:S01]  /*6250*/  USHF.L.U32 UR49, UR34, 0x7, URZ ;  /* 0x0000000722317899 */ /* 0x000fe200080006ff */
[----:B------:R-:W-:Y:S06]  /*6260*/  IADD3 R87, PT, PT, R87, 0x1, RZ ;  /* 0x0000000157577810 */ /* 0x000fec0007ffe0ff */
[----:B------:R-:W2:Y:S01]  /*6270*/  @!UP0 LDCU.128 UR12, c[0x0][0xb10] ;  /* 0x00016200ff0c87ac */ /* 0x000ea20008000c00 */
[----:B------:R-:W3:Y:S01]  /*6280*/  @!UP0 LDCU UR5, c[0x0][0xb0c] ;  /* 0x00016180ff0587ac */ /* 0x000ee20008000800 */
[----:B------:R-:W4:Y:S01]  /*6290*/  @!UP0 LDCU UR10, c[0x0][0xb20] ;  /* 0x00016400ff0a87ac */ /* 0x000f220008000800 */
[----:B--2---:R-:W-:Y:S02]  /*62a0*/  UIMAD.WIDE.U32 UR8, UR38, UR12, URZ ;  /* 0x0000000c260872a5 */ /* 0x004fe4000f8e00ff */
[----:B------:R-:W-:Y:S02]  /*62b0*/  UIMAD.WIDE.U32 UR6, UR37, UR15, URZ ;  /* 0x0000000f250672a5 */ /* 0x000fe4000f8e00ff */
[----:B------:R-:W-:Y:S03]  /*62c0*/  @!UP0 UISETP.NE.AND UP1, UPT, UR14, 0x1, UPT ;  /* 0x000000010e00888c */ /* 0x000fe6000bf25270 */
[----:B------:R-:W-:Y:S01]  /*62d0*/  @!UP0 UMOV UR4, UR9 ;  /* 0x0000000900048c82 */ /* 0x000fe20008000000 */
[----:B---3--:R-:W-:Y:S02]  /*62e0*/  @!UP0 UISETP.NE.AND UP2, UPT, UR5, 0x1, UPT ;  /* 0x000000010500888c */ /* 0x008fe4000bf45270 */
[----:B------:R-:W-:Y:S01]  /*62f0*/  @!UP0 USHF.R.U32.HI UR4, URZ, UR13, UR4 ;  /* 0x0000000dff048299 */ /* 0x000fe20008011604 */
[----:B------:R-:W-:Y:S02]  /*6300*/  @!UP0 UMOV UR6, UR7 ;  /* 0x0000000700068c82 */ /* 0x000fe40008000000 */
[----:B----4-:R-:W-:Y:S02]  /*6310*/  @!UP0 USHF.R.U32.HI UR6, URZ, UR10, UR6 ;  /* 0x0000000aff068299 */ /* 0x010fe40008011606 */
[----:B------:R-:W-:Y:S02]  /*6320*/  @!UP0 USEL UR7, UR38, UR4, !UP2 ;  /* 0x0000000426078287 */ /* 0x000fe4000d000000 */
[----:B------:R-:W-:Y:S04]  /*6330*/  @!UP0 USEL UR6, UR37, UR6, !UP1 ;  /* 0x0000000625068287 */ /* 0x000fe8000c800000 */
[----:B------:R-:W-:Y:S02]  /*6340*/  @!UP0 UIADD3 UR4, UPT, UPT, -UR7, UR6, URZ ;  /* 0x0000000607048290 */ /* 0x000fe4000fffe1ff */
[----:B------:R-:W-:Y:S02]  /*6350*/  @!UP0 UIADD3 UR6, UPT, UPT, UR7, -UR6, URZ ;  /* 0x8000000607068290 */ /* 0x000fe4000fffe0ff */
[----:B------:R-:W-:Y:S02]  /*6360*/  @!UP0 UIMAD UR38, UR4, UR5, UR38 ;  /* 0x00000005042682a4 */ /* 0x000fe4000f8e0226 */
[----:B------:R-:W-:Y:S01]  /*6370*/  @!UP0 UIMAD UR37, UR6, UR14, UR37 ;  /* 0x0000000e062582a4 */ /* 0x000fe2000f8e0225 */
[----:B------:R-:W-:Y:S11]  /*6380*/  @!P0 BRA `(.L_x_108) ;  /* 0x00000000007c8947 */ /* 0x000ff60003800000 */
[----:B------:R-:W2:Y:S01]  /*6390*/  LDCU.64 UR8, c[0x4][0x80] ;  /* 0x01001000ff0877ac */ /* 0x000ea20008000a00 */
[----:B------:R-:W-:Y:S01]  /*63a0*/  MOV R2, 0x0 ;  /* 0x0000000000027802 */ /* 0x000fe20000000f00 */
[----:B------:R-:W-:Y:S02]  /*63b0*/  HFMA2 R12, -RZ, RZ, 0, 5.9604644775390625e-08 ;  /* 0x00000001ff0c7431 */ /* 0x000fe400000001ff */
[----:B------:R-:W-:Y:S01]  /*63c0*/  IMAD.MOV.U32 R8, RZ, RZ, 0x70 ;  /* 0x00000070ff087424 */ /* 0x000fe200078e00ff */
[----:B------:R3:W4:Y:S01]  /*63d0*/  LDC.64 R14, c[0x4][R2] ;  /* 0x01000000020e7b82 */ /* 0x0007220000000a00 */
[----:B------:R-:W1:Y:S01]  /*63e0*/  LDCU.64 UR6, c[0x4][0x88] ;  /* 0x01001100ff0677ac */ /* 0x000e620008000a00 */
[----:B------:R-:W-:Y:S01]  /*63f0*/  IMAD.MOV.U32 R13, RZ, RZ, RZ ;  /* 0x000000ffff0d7224 */ /* 0x000fe200078e00ff */
[----:B------:R-:W1:Y:S01]  /*6400*/  LDCU.64 UR4, c[0x4][0x8] ;  /* 0x01000100ff0477ac */ /* 0x000e620008000a00 */
[----:B--2---:R-:W-:Y:S01]  /*6410*/  MOV R5, UR9 ;  /* 0x0000000900057c02 */ /* 0x004fe20008000f00 */
[----:B------:R-:W-:Y:S01]  /*6420*/  IMAD.U32 R4, RZ, RZ, UR8 ;  /* 0x00000008ff047e24 */ /* 0x000fe2000f8e00ff */
[----:B-1----:R-:W-:Y:S01]  /*6430*/  MOV R7, UR7 ;  /* 0x0000000700077c02 */ /* 0x002fe20008000f00 */
[----:B------:R-:W-:Y:S01]  /*6440*/  IMAD.U32 R6, RZ, RZ, UR6 ;  /* 0x00000006ff067e24 */ /* 0x000fe2000f8e00ff */
[----:B------:R-:W-:Y:S01]  /*6450*/  MOV R11, UR5 ;  /* 0x00000005000b7c02 */ /* 0x000fe20008000f00 */
[----:B------:R-:W-:Y:S02]  /*6460*/  IMAD.U32 R10, RZ, RZ, UR4 ;  /* 0x00000004ff0a7e24 */ /* 0x000fe4000f8e00ff */
[----:B------:R-:W-:Y:S07]  /*6470*/  LEPC R20, `(.L_x_109) ;  /* 0x000000001014794e */ /* 0x000fee0000000000 */
[----:B---345:R-:W-:Y:S05]  /*6480*/  CALL.ABS.NOINC R14 ;  /* 0x000000000e007343 */ /* 0x038fea0003c00000 */
.L_x_109:
[----:B------:R-:W1:Y:S01]  /*6490*/  LDCU.64 UR8, c[0x4][0x80] ;  /* 0x01001000ff0877ac */ /* 0x000e620008000a00 */
[----:B------:R-:W2:Y:S01]  /*64a0*/  LDC.64 R2, c[0x4][R2] ;  /* 0x0100000002027b82 */ /* 0x000ea20000000a00 */
[----:B------:R-:W-:Y:S02]  /*64b0*/  HFMA2 R12, -RZ, RZ, 0, 5.9604644775390625e-08 ;  /* 0x00000001ff0c7431 */ /* 0x000fe400000001ff */
[----:B------:R-:W-:Y:S02]  /*64c0*/  IMAD.MOV.U32 R8, RZ, RZ, 0x70 ;  /* 0x00000070ff087424 */ /* 0x000fe400078e00ff */
[----:B------:R-:W-:Y:S01]  /*64d0*/  IMAD.MOV.U32 R13, RZ, RZ, RZ ;  /* 0x000000ffff0d7224 */ /* 0x000fe200078e00ff */
[----:B------:R-:W3:Y:S01]  /*64e0*/  LDCU.64 UR6, c[0x4][0x88] ;  /* 0x01001100ff0677ac */ /* 0x000ee20008000a00 */
[----:B------:R-:W4:Y:S01]  /*64f0*/  LDCU.64 UR4, c[0x4][0x8] ;  /* 0x01000100ff0477ac */ /* 0x000f220008000a00 */
[----:B-1----:R-:W-:Y:S02]  /*6500*/  MOV R4, UR8 ;  /* 0x0000000800047c02 */ /* 0x002fe40008000f00 */
[----:B------:R-:W-:Y:S02]  /*6510*/  MOV R5, UR9 ;  /* 0x0000000900057c02 */ /* 0x000fe40008000f00 */
[----:B---3--:R-:W-:Y:S01]  /*6520*/  MOV R7, UR7 ;  /* 0x0000000700077c02 */ /* 0x008fe20008000f00 */
[----:B------:R-:W-:Y:S01]  /*6530*/  IMAD.U32 R6, RZ, RZ, UR6 ;  /* 0x00000006ff067e24 */ /* 0x000fe2000f8e00ff */
[----:B----4-:R-:W-:Y:S01]  /*6540*/  MOV R11, UR5 ;  /* 0x00000005000b7c02 */ /* 0x010fe20008000f00 */
[----:B------:R-:W-:Y:S02]  /*6550*/  IMAD.U32 R10, RZ, RZ, UR4 ;  /* 0x00000004ff0a7e24 */ /* 0x000fe4000f8e00ff */
[----:B------:R-:W-:Y:S07]  /*6560*/  LEPC R20, `(.L_x_108) ;  /* 0x000000001014794e */ /* 0x000fee0000000000 */
[----:B--2---:R-:W-:Y:S05]  /*6570*/  CALL.ABS.NOINC R2 ;  /* 0x0000000002007343 */ /* 0x004fea0003c00000 */
.L_x_108:
[----:B------:R-:W-:Y:S05]  /*6580*/  BSYNC.RECONVERGENT B6 ;  /* 0x0000000000067941 */ /* 0x000fea0003800200 */
.L_x_107:
[----:B------:R-:W-:Y:S01]  /*6590*/  R2UR UR4, R84 ;  /* 0x00000000540472ca */ /* 0x000fe200000e0000 */
[----:B------:R-:W-:Y:S01]  /*65a0*/  UISETP.NE.U32.AND UP0, UPT, UR62, URZ, UPT ;  /* 0x000000ff3e00728c */ /* 0x000fe2000bf05070 */
[----:B------:R-:W-:Y:S02]  /*65b0*/  ISETP.NE.U32.AND P4, PT, R78, RZ, PT ;  /* 0x000000ff4e00720c */ /* 0x000fe40003f85070 */
[----:B------:R-:W-:Y:S01]  /*65c0*/  ISETP.NE.U32.AND P2, PT, RZ, UR56, PT ;  /* 0x00000038ff007c0c */ /* 0x000fe2000bf45070 */
[----:B------:R-:W-:Y:S01]  /*65d0*/  UISETP.NE.AND.EX UP1, UPT, UR63, URZ, UPT, UP0 ;  /* 0x000000ff3f00728c */ /* 0x000fe2000bf25300 */
[----:B------:R-:W-:Y:S01]  /*65e0*/  ISETP.NE.AND.EX P4, PT, R79, RZ, PT, P4 ;  /* 0x000000ff4f00720c */ /* 0x000fe20003f85340 */
[----:B------:R-:W-:Y:S01]  /*65f0*/  UPLOP3.LUT UP0, UPT, UPT, UPT, UPT, 0x40, 0x4 ;  /* 0x000000000004789c */ /* 0x000fe20003f0e870 */
[----:B------:R-:W-:Y:S05]  /*6600*/  ISETP.NE.AND.EX P2, PT, RZ, UR57, PT, P2 ;  /* 0x00000039ff007c0c */ /* 0x000fea000bf45320 */
[----:B------:R-:W-:Y:S06]  /*6610*/  UISETP.NE.AND UP2, UPT, UR4, URZ, UPT ;  /* 0x000000ff0400728c */ /* 0x000fec000bf45270 */
[----:B------:R-:W-:Y:S05]  /*6620*/  PLOP3.LUT P1, PT, PT, PT, UP2, 0x80, 0x8 ;  /* 0x000000000008781c */ /* 0x000fea0003f2f028 */
[----:B------:R-:W-:Y:S06]  /*6630*/  @UP2 UPLOP3.LUT UP0, UPT, UPT, UPT, UP1, 0x80, 0x8 ;  /* 0x000000000008289c */ /* 0x000fec0003f0f010 */
[----:B------:R-:W-:Y:S01]  /*6640*/  PLOP3.LUT P0, PT, PT, PT, UP0, 0x80, 0x8 ;  /* 0x000000000008781c */ /* 0x000fe20003f0f008 */
[----:B------:R-:W-:Y:S01]  /*6650*/  @!UPT UIADD3 URZ, UPT, UPT, URZ, URZ, URZ ;  /* 0x000000fffffff290 */ /* 0x000fe2000fffe0ff */
[----:B------:R-:W-:Y:S11]  /*6660*/  BRA.U !UP1, `(.L_x_110) ;  /* 0x00000001093c7547 */ /* 0x000ff6000b800000 */
[----:B------:R-:W-:Y:S01]  /*6670*/  UISETP.NE.U32.AND UP0, UPT, UR56, URZ, UPT ;  /* 0x000000ff3800728c */ /* 0x000fe2000bf05070 */
[----:B-1----:R-:W-:Y:S01]  /*6680*/  HFMA2 R0, -RZ, RZ, 0, 5.9604644775390625e-08 ;  /* 0x00000001ff007431 */ /* 0x002fe200000001ff */
[----:B------:R-:W1:Y:S01]  /*6690*/  LDCU.64 UR8, c[0x0][0x358] ;  /* 0x00006b00ff0877ac */ /* 0x000e620008000a00 */
[----:B------:R-:W-:Y:S01]  /*66a0*/  IMAD.MOV.U32 R80, RZ, RZ, 0x1 ;  /* 0x00000001ff507424 */ /* 0x000fe200078e00ff */
[----:B------:R-:W-:Y:S06]  /*66b0*/  UISETP.NE.AND.EX UP0, UPT, UR57, URZ, UPT, UP0 ;  /* 0x000000ff3900728c */ /* 0x000fec000bf05300 */
        /* <DEDUP_REMOVED lines=9> */
[----:B--23--:R-:W-:Y:S02]  /*6750*/  @!P3 IMAD.U32 R41, RZ, RZ, UR4 ;  /* 0x00000004ff29be24 */ /* 0x00cfe4000f8e00ff */
.L_x_110:
[----:B------:R-:W-:Y:S05]  /*6760*/  @!P4 BRA `(.L_x_111) ;  /* 0x000000000024c947 */ /* 0x000fea0003800000 */
[----:B------:R-:W-:Y:S01]  /*6770*/  ISETP.NE.U32.AND P3, PT, R76, RZ, PT ;  /* 0x000000ff4c00720c */ /* 0x000fe20003f65070 */
[----:B------:R-:W2:Y:S03]  /*6780*/  LDCU.64 UR4, c[0x0][0x358] ;  /* 0x00006b00ff0477ac */ /* 0x000ea60008000a00 */
[----:B------:R-:W-:Y:S11]  /*6790*/  ISETP.NE.AND.EX P3, PT, R77, RZ, PT, P3 ;  /* 0x000000ff4d00720c */ /* 0x000ff60003f65330 */
[----:B------:R-:W-:Y:S02]  /*67a0*/  @!UPT UIADD3 URZ, UPT, UPT, URZ, URZ, URZ ;  /* 0x000000fffffff290 */ /* 0x000fe4000fffe0ff */
[----:B------:R-:W3:Y:S01]  /*67b0*/  @P3 LDC.64 R2, c[0x0][0x8a8] ;  /* 0x00022a00ff023b82 */ /* 0x000ee20000000a00 */
[----:B-1----:R-:W-:Y:S04]  /*67c0*/  @P3 IMAD R0, R78, UR36, RZ ;  /* 0x000000244e003c24 */ /* 0x002fe8000f8e02ff */
[----:B---3--:R-:W-:Y:S05]  /*67d0*/  @P3 IMAD.WIDE R2, R0, 0x4, R2 ;  /* 0x0000000400023825 */ /* 0x008fea00078e0202 */
[----:B--2--5:R2:W5:Y:S02]  /*67e0*/  @P3 LDG.E R38, desc[UR4][R2.64] ;  /* 0x0000000402263981 */ /* 0x024564000c1e1900 */
[----:B--2---:R-:W3:Y:S02]  /*67f0*/  @!P3 LDC R38, c[0x0][0x8a0] ;  /* 0x00022800ff26bb82 */ /* 0x004ee40000000800 */
.L_x_111:
[----:B-----5:R-:W-:Y:S01]  /*6800*/  FSETP.NEU.AND P3, PT, R41, RZ, PT ;  /* 0x000000ff2900720b */ /* 0x020fe20003f6d000 */
[----:B------:R-:W-:Y:S01]  /*6810*/  BSSY B1, `(.L_x_112) ;  /* 0x0000039000017945 */ /* 0x000fe20003800000 */
[----:B------:R-:W-:Y:S01]  /*6820*/  SEL R5, RZ, 0xffffffff, P2 ;  /* 0xffffffffff057807 */ /* 0x000fe20001000000 */
[----:B------:R-:W-:Y:S01]  /*6830*/  IMAD.MOV.U32 R46, RZ, RZ, 0x1 ;  /* 0x00000001ff2e7424 */ /* 0x000fe200078e00ff */
[----:B------:R-:W-:Y:S01]  /*6840*/  @P1 LOP3.LUT P2, RZ, R80, 0xff, RZ, 0xc0, !PT ;  /* 0x000000ff50ff1812 */ /* 0x000fe2000784c0ff */
[C---:B------:R-:W-:Y:S01]  /*6850*/  IMAD R39, R36.reuse, 0x80, R37 ;  /* 0x0000008024277824 */ /* 0x040fe200078e0225 */
[----:B-1----:R-:W-:Y:S01]  /*6860*/  @P1 SEL R0, RZ, 0xffffffff, P3 ;  /* 0xffffffffff001807 */ /* 0x002fe20001800000 */
[----:B------:R-:W-:Y:S01]  /*6870*/  IMAD R88, R95, -0x10, R93 ;  /* 0xfffffff05f587824 */ /* 0x000fe200078e025d */
[----:B------:R-:W-:Y:S01]  /*6880*/  LOP3.LUT R91, R91, 0x1, RZ, 0x3c, !PT ;  /* 0x000000015b5b7812 */ /* 0x000fe200078e3cff */
[----:B------:R-:W-:Y:S01]  /*6890*/  IMAD.MOV.U32 R47, RZ, RZ, RZ ;  /* 0x000000ffff2f7224 */ /* 0x000fe200078e00ff */
[----:B------:R-:W-:Y:S02]  /*68a0*/  @P0 SEL R0, R5, R0, !P2 ;  /* 0x0000000005000207 */ /* 0x000fe40005000000 */
[----:B------:R-:W-:Y:S02]  /*68b0*/  CS2R R74, SRZ ;  /* 0x00000000004a7805 */ /* 0x000fe4000001ff00 */
[----:B------:R-:W-:Y:S02]  /*68c0*/  LEA R98, R36, UR44, 0x3 ;  /* 0x0000002c24627c11 */ /* 0x000fe4000f8e18ff */
[----:B------:R-:W-:Y:S02]  /*68d0*/  CS2R R72, SRZ ;  /* 0x0000000000487805 */ /* 0x000fe4000001ff00 */
[----:B------:R-:W-:Y:S02]  /*68e0*/  @P1 LOP3.LUT R0, R0, 0x1, RZ, 0xc0, !PT ;  /* 0x0000000100001812 */ /* 0x000fe400078ec0ff */
[----:B------:R-:W-:Y:S02]  /*68f0*/  CS2R R66, SRZ ;  /* 0x0000000000427805 */ /* 0x000fe4000001ff00 */
[----:B------:R-:W-:Y:S02]  /*6900*/  SHF.L.U32 R3, R90, 0x1f, RZ ;  /* 0x0000001f5a037819 */ /* 0x000fe400000006ff */
[----:B------:R-:W-:Y:S02]  /*6910*/  CS2R R64, SRZ ;  /* 0x0000000000407805 */ /* 0x000fe4000001ff00 */
[----:B------:R-:W-:Y:S02]  /*6920*/  ISETP.NE.U32.OR P5, PT, R0, 0x1, !P1 ;  /* 0x000000010000780c */ /* 0x000fe40004fa5470 */
[----:B------:R-:W-:Y:S02]  /*6930*/  CS2R R58, SRZ ;  /* 0x00000000003a7805 */ /* 0x000fe4000001ff00 */
[----:B------:R-:W-:Y:S02]  /*6940*/  PLOP3.LUT P2, PT, PT, PT, UP1, 0x80, 0x8 ;  /* 0x000000000008781c */ /* 0x000fe40003f4f018 */
[----:B------:R-:W-:Y:S02]  /*6950*/  CS2R R56, SRZ ;  /* 0x0000000000387805 */ /* 0x000fe4000001ff00 */
[----:B------:R-:W-:Y:S02]  /*6960*/  LOP3.LUT P4, R86, R80, 0xff, RZ, 0xc0, !PT ;  /* 0x000000ff50567812 */ /* 0x000fe4000788c0ff */
[----:B------:R-:W-:Y:S02]  /*6970*/  CS2R R50, SRZ ;  /* 0x0000000000327805 */ /* 0x000fe4000001ff00 */
[----:B------:R-:W-:Y:S02]  /*6980*/  SEL R0, RZ, 0xffffffff, P3 ;  /* 0xffffffffff007807 */ /* 0x000fe40001800000 */
[----:B------:R-:W-:Y:S02]  /*6990*/  CS2R R48, SRZ ;  /* 0x0000000000307805 */ /* 0x000fe4000001ff00 */
[----:B------:R-:W-:Y:S02]  /*69a0*/  P2R R97, PR, RZ, 0x20 ;  /* 0x00000020ff617803 */ /* 0x000fe40000000000 */
[----:B------:R-:W-:Y:S02]  /*69b0*/  @P5 SHF.L.U32 R2, R91, 0x1f, RZ ;  /* 0x0000001f5b025819 */ /* 0x000fe400000006ff */
[----:B------:R-:W-:Y:S02]  /*69c0*/  @P2 SEL R0, R5, R0, !P4 ;  /* 0x0000000005002207 */ /* 0x000fe40006000000 */
[----:B------:R-:W1:Y:S02]  /*69d0*/  @P5 SYNCS.PHASECHK.TRANS64.TRYWAIT P1, [UR44+0x80], R2 ;  /* 0x00008002ff0055a7 */ /* 0x000e64000802112c */
[----:B------:R-:W-:Y:S04]  /*69e0*/  LOP3.LUT R0, R0, 0x1, RZ, 0xc0, !PT ;  /* 0x0000000100007812 */ /* 0x000fe800078ec0ff */
[----:B------:R-:W-:Y:S04]  /*69f0*/  ISETP.NE.U32.AND P2, PT, R0, 0x1, PT ;  /* 0x000000010000780c */ /* 0x000fe80003f45070 */
[----:B------:R-:W-:Y:S01]  /*6a00*/  P2R R60, PR, RZ, 0x4 ;  /* 0x00000004ff3c7803 */ /* 0x000fe20000000000 */
[----:B------:R2:W4:Y:S01]  /*6a10*/  SYNCS.PHASECHK.TRANS64.TRYWAIT P0, [R98+URZ+0xf0], R3 ;  /* 0x0000f003620075a7 */ /* 0x00052200080011ff */
[----:B-1----:R-:W-:Y:S01]  /*6a20*/  @P5 SEL R46, RZ, 0x1, !P1 ;  /* 0x00000001ff2e5807 */ /* 0x002fe20004800000 */
[----:B--2---:R-:W-:Y:S06]  /*6a30*/  @!P5 BRA `(.L_x_113) ;  /* 0x000000000058d947 */ /* 0x004fec0003800000 */
[----:B------:R-:W-:Y:S01]  /*6a40*/  IMAD.MOV.U32 R75, RZ, RZ, RZ ;  /* 0x000000ffff4b7224 */ /* 0x000fe200078e00ff */
[----:B------:R-:W-:Y:S01]  /*6a50*/  ISETP.NE.AND P1, PT, R46, RZ, PT ;  /* 0x000000ff2e00720c */ /* 0x000fe20003f25270 */
[----:B------:R-:W-:Y:S01]  /*6a60*/  BSSY B0, `(.L_x_114) ;  /* 0x000000c000007945 */ /* 0x000fe20003800000 */
[----:B------:R-:W-:Y:S02]  /*6a70*/  CS2R R50, SRZ ;  /* 0x0000000000327805 */ /* 0x000fe4000001ff00 */
[----:B------:R-:W-:Y:S02]  /*6a80*/  CS2R R48, SRZ ;  /* 0x0000000000307805 */ /* 0x000fe4000001ff00 */
[----:B------:R-:W-:Y:S02]  /*6a90*/  CS2R R58, SRZ ;  /* 0x00000000003a7805 */ /* 0x000fe4000001ff00 */
[----:B------:R-:W-:Y:S02]  /*6aa0*/  CS2R R56, SRZ ;  /* 0x0000000000387805 */ /* 0x000fe4000001ff00 */
[----:B------:R-:W-:Y:S02]  /*6ab0*/  CS2R R66, SRZ ;  /* 0x0000000000427805 */ /* 0x000fe4000001ff00 */
[----:B------:R-:W-:Y:S02]  /*6ac0*/  CS2R R64, SRZ ;  /* 0x0000000000407805 */ /* 0x000fe4000001ff00 */
[----:B------:R-:W-:Y:S01]  /*6ad0*/  CS2R R72, SRZ ;  /* 0x0000000000487805 */ /* 0x000fe2000001ff00 */
[----:B------:R-:W-:Y:S06]  /*6ae0*/  @P1 BRA `(.L_x_115) ;  /* 0x00000000000c1947 */ /* 0x000fec0003800000 */
[----:B------:R-:W-:Y:S04]  /*6af0*/  SHF.L.U32 R5, R91, 0x1f, RZ ;  /* 0x0000001f5b057819 */ /* 0x000fe800000006ff */
[----:B------:R-:W1:Y:S02]  /*6b00*/  SYNCS.PHASECHK.TRANS64.TRYWAIT P1, [UR44+0x80], R5 ;  /* 0x00008005ff0075a7 */ /* 0x000e64000802112c */
[----:B-1----:R-:W-:Y:S05]  /*6b10*/  @!P1 BRA `(.L_x_116) ;  /* 0x0000004000289947 */ /* 0x002fea0003800000 */
.L_x_115:
[----:B------:R-:W-:Y:S05]  /*6b20*/  BSYNC B0 ;  /* 0x0000000000007941 */ /* 0x000fea0003800000 */
.L_x_114:
[----:B------:R-:W-:Y:S01]  /*6b30*/  ISETP.NE.AND P1, PT, R60, RZ, PT ;  /* 0x000000ff3c00720c */ /* 0x000fe20003f25270 */
[----:B------:R-:W-:Y:S11]  /*6b40*/  HFMA2 R47, -RZ, RZ, 0, 5.9604644775390625e-08 ;  /* 0x00000001ff2f7431 */ /* 0x000ff600000001ff */
[----:B------:R-:W-:Y:S01]  /*6b50*/  @!UPT UIADD3 URZ, UPT, UPT, URZ, URZ, URZ ;  /* 0x000000fffffff290 */ /* 0x000fe2000fffe0ff */
[----:B------:R2:W1:Y:S04]  /*6b60*/  @P1 LDS.128 R48, [R94] ;  /* 0x000000005e301984 */ /* 0x0004680000000c00 */
[----:B------:R2:W1:Y:S04]  /*6b70*/  @P1 LDS.128 R56, [R93+0x10] ;  /* 0x000010005d381984 */ /* 0x0004680000000c00 */
[----:B------:R2:W1:Y:S04]  /*6b80*/  @P1 LDS.128 R64, [R92+0x20] ;  /* 0x000020005c401984 */ /* 0x0004680000000c00 */
[----:B------:R2:W1:Y:S02]  /*6b90*/  @P1 LDS.128 R72, [R88+0x30] ;  /* 0x0000300058481984 */ /* 0x0004640000000c00 */
.L_x_113:
[----:B------:R-:W-:Y:S05]  /*6ba0*/  BSYNC B1 ;  /* 0x0000000000017941 */ /* 0x000fea0003800000 */
.L_x_112:
[----:B-1----:R-:W-:Y:S04]  /*6bb0*/  SHF.R.U32.HI R0, RZ, 0x15, R39 ;  /* 0x00000015ff007819 */ /* 0x002fe80000011627 */
[----:B------:R-:W-:Y:S01]  /*6bc0*/  LOP3.LUT P1, RZ, R0, 0x3, R81, 0x48, !PT ;  /* 0x0000000300ff7812 */ /* 0x000fe20007824851 */
[----:B------:R-:W-:Y:S01]  /*6bd0*/  @!UPT UIADD3 URZ, UPT, UPT, URZ, URZ, URZ ;  /* 0x000000fffffff290 */ /* 0x000fe2000fffe0ff */
[----:B----4-:R-:W-:Y:S11]  /*6be0*/  @P0 BRA `(.L_x_117) ;  /* 0x0000000000080947 */ /* 0x010ff60003800000 */
[----:B------:R-:W1:Y:S02]  /*6bf0*/  SYNCS.PHASECHK.TRANS64.TRYWAIT P0, [R98+URZ+0xf0], R3 ;  /* 0x0000f003620075a7 */ /* 0x000e6400080011ff */
[----:B-1----:R-:W-:Y:S05]  /*6c00*/  @!P0 BRA `(.L_x_118) ;  /* 0x0000004000048947 */ /* 0x002fea0003800000 */
.L_x_117:
[----:B------:R-:W-:Y:S05]  /*6c10*/  @!P1 BRA `(.L_x_119) ;  /* 0x0000000000409947 */ /* 0x000fea0003800000 */
[----:B------:R-:W4:Y:S01]  /*6c20*/  LDCU.64 UR8, c[0x4][0x70] ;  /* 0x01000e00ff0877ac */ /* 0x000f220008000a00 */
[----:B-1----:R-:W-:Y:S01]  /*6c30*/  MOV R3, 0x0 ;  /* 0x0000000000037802 */ /* 0x002fe20000000f00 */
[----:B------:R-:W-:Y:S02]  /*6c40*/  HFMA2 R12, -RZ, RZ, 0, 5.9604644775390625e-08 ;  /* 0x00000001ff0c7431 */ /* 0x000fe400000001ff */
[----:B------:R-:W-:Y:S02]  /*6c50*/  IMAD.MOV.U32 R8, RZ, RZ, 0x192 ;  /* 0x00000192ff087424 */ /* 0x000fe400078e00ff */
[----:B------:R-:W-:Y:S01]  /*6c60*/  IMAD.MOV.U32 R13, RZ, RZ, RZ ;  /* 0x000000ffff0d7224 */ /* 0x000fe200078e00ff */
[----:B------:R-:W1:Y:S01]  /*6c70*/  LDCU.64 UR6, c[0x4][0x78] ;  /* 0x01000f00ff0677ac */ /* 0x000e620008000a00 */
[----:B------:R-:W2:Y:S01]  /*6c80*/  LDC.64 R2, c[0x4][R3] ;  /* 0x0100000003027b82 */ /* 0x000ea20000000a00 */
[----:B------:R-:W5:Y:S01]  /*6c90*/  LDCU.64 UR4, c[0x4][0x10] ;  /* 0x01000200ff0477ac */ /* 0x000f620008000a00 */
[----:B----4-:R-:W-:Y:S01]  /*6ca0*/  MOV R5, UR9 ;  /* 0x0000000900057c02 */ /* 0x010fe20008000f00 */
[----:B------:R-:W-:Y:S01]  /*6cb0*/  IMAD.U32 R4, RZ, RZ, UR8 ;  /* 0x00000008ff047e24 */ /* 0x000fe2000f8e00ff */
[----:B-1----:R-:W-:Y:S01]  /*6cc0*/  MOV R7, UR7 ;  /* 0x0000000700077c02 */ /* 0x002fe20008000f00 */
[----:B------:R-:W-:Y:S01]  /*6cd0*/  IMAD.U32 R6, RZ, RZ, UR6 ;  /* 0x00000006ff067e24 */ /* 0x000fe2000f8e00ff */
[----:B-----5:R-:W-:Y:S01]  /*6ce0*/  MOV R11, UR5 ;  /* 0x00000005000b7c02 */ /* 0x020fe20008000f00 */
[----:B------:R-:W-:Y:S02]  /*6cf0*/  IMAD.U32 R10, RZ, RZ, UR4 ;  /* 0x00000004ff0a7e24 */ /* 0x000fe4000f8e00ff */
[----:B------:R-:W-:Y:S07]  /*6d00*/  LEPC R20, `(.L_x_119) ;  /* 0x000000001014794e */ /* 0x000fee0000000000 */
[----:B--23--:R-:W-:Y:S05]  /*6d10*/  CALL.ABS.NOINC R2 ;  /* 0x0000000002007343 */ /* 0x00cfea0003c00000 */
.L_x_119:
[C---:B------:R-:W-:Y:S01]  /*6d20*/  SHF.L.U32 R40, R48.reuse, 0x10, RZ ;  /* 0x0000001030287819 */ /* 0x040fe200000006ff */
[----:B------:R-:W-:Y:S05]  /*6d30*/  WARPSYNC.ALL ;  /* 0x0000000000007948 */ /* 0x000fea0003800000 */
[----:B------:R-:W-:Y:S01]  /*6d40*/  R2UR UR4, R39 ;  /* 0x00000000270472ca */ /* 0x000fe200000e0000 */
[----:B------:R-:W-:Y:S01]  /*6d50*/  BSSY.RECONVERGENT B0, `(.L_x_120) ;  /* 0x0000088000007945 */ /* 0x000fe20003800200 */
[----:B------:R-:W-:Y:S02]  /*6d60*/  LOP3.LUT R43, R48, 0xffff0000, RZ, 0xc0, !PT ;  /* 0xffff0000302b7812 */ /* 0x000fe400078ec0ff */
[----:B------:R-:W-:Y:S02]  /*6d70*/  SHF.L.U32 R42, R49, 0x10, RZ ;  /* 0x00000010312a7819 */ /* 0x000fe400000006ff */
[----:B------:R-:W-:Y:S02]  /*6d80*/  SHF.L.U32 R45, R51, 0x10, RZ ;  /* 0x00000010332d7819 */ /* 0x000fe400000006ff */
[----:B------:R-:W-:Y:S02]  /*6d90*/  LOP3.LUT R44, R75, 0xffff0000, RZ, 0xc0, !PT ;  /* 0xffff00004b2c7812 */ /* 0x000fe400078ec0ff */
[----:B------:R-:W-:Y:S03]  /*6da0*/  ISETP.NE.AND P0, PT, R96, RZ, PT ;  /* 0x000000ff6000720c */ /* 0x000fe60003f05270 */
[----:B------:R-:W3:Y:S02]  /*6db0*/  LDTM.x32 R4, tmem[UR4] ;  /* 0x00000004000479ee */ /* 0x000ee400082c0000 */
[C---:B---3--:R-:W-:Y:S01]  /*6dc0*/  FMUL R0, R38.reuse, R4 ;  /* 0x0000000426007220 */ /* 0x048fe20000400000 */
[C---:B------:R-:W-:Y:S01]  /*6dd0*/  FMUL R2, R38.reuse, R5 ;  /* 0x0000000526027220 */ /* 0x040fe20000400000 */
[C---:B-1----:R-:W-:Y:S01]  /*6de0*/  FMUL R3, R38.reuse, R6 ;  /* 0x0000000626037220 */ /* 0x042fe20000400000 */
[----:B------:R-:W-:Y:S01]  /*6df0*/  FMUL R7, R38, R7 ;  /* 0x0000000726077220 */ /* 0x000fe20000400000 */
[----:B------:R-:W-:Y:S01]  /*6e00*/  FFMA R0, R41, R40, R0 ;  /* 0x0000002829007223 */ /* 0x000fe20000000000 */
[----:B------:R-:W-:Y:S01]  /*6e10*/  LOP3.LUT R40, R49, 0xffff0000, RZ, 0xc0, !PT ;  /* 0xffff000031287812 */ /* 0x000fe200078ec0ff */
[C---:B------:R-:W-:Y:S01]  /*6e20*/  FFMA R2, R41.reuse, R43, R2 ;  /* 0x0000002b29027223 */ /* 0x040fe20000000002 */
[C---:B------:R-:W-:Y:S01]  /*6e30*/  SHF.L.U32 R43, R50.reuse, 0x10, RZ ;  /* 0x00000010322b7819 */ /* 0x040fe200000006ff */
[C---:B------:R-:W-:Y:S01]  /*6e40*/  FFMA R3, R41.reuse, R42, R3 ;  /* 0x0000002a29037223 */ /* 0x040fe20000000003 */
[----:B------:R-:W-:Y:S01]  /*6e50*/  LOP3.LUT R42, R50, 0xffff0000, RZ, 0xc0, !PT ;  /* 0xffff0000322a7812 */ /* 0x000fe200078ec0ff */
[----:B------:R-:W-:Y:S01]  /*6e60*/  FMUL R4, R38, R8 ;  /* 0x0000000826047220 */ /* 0x000fe20000400000 */
[----:B------:R-:W-:Y:S01]  /*6e70*/  F2FP.BF16.F32.PACK_AB R52, R2, R0 ;  /* 0x000000000234723e */ /* 0x000fe200000010ff */
[----:B------:R-:W-:Y:S01]  /*6e80*/  FFMA R7, R41, R40, R7 ;  /* 0x0000002829077223 */ /* 0x000fe20000000007 */
[----:B------:R-:W-:Y:S01]  /*6e90*/  LOP3.LUT R40, R51, 0xffff0000, RZ, 0xc0, !PT ;  /* 0xffff000033287812 */ /* 0x000fe200078ec0ff */
[C---:B------:R-:W-:Y:S01]  /*6ea0*/  FMUL R5, R38.reuse, R9 ;  /* 0x0000000926057220 */ /* 0x040fe20000400000 */
[C---:B------:R-:W-:Y:S01]  /*6eb0*/  FMUL R6, R38.reuse, R10 ;  /* 0x0000000a26067220 */ /* 0x040fe20000400000 */
[----:B------:R-:W-:Y:S01]  /*6ec0*/  FMUL R11, R38, R11 ;  /* 0x0000000b260b7220 */ /* 0x000fe20000400000 */
[----:B------:R-:W-:Y:S01]  /*6ed0*/  F2FP.BF16.F32.PACK_AB R53, R7, R3 ;  /* 0x000000030735723e */ /* 0x000fe200000010ff */
[C---:B------:R-:W-:Y:S01]  /*6ee0*/  FFMA R4, R41.reuse, R43, R4 ;  /* 0x0000002b29047223 */ /* 0x040fe20000000004 */
[C---:B------:R-:W-:Y:S01]  /*6ef0*/  SHF.L.U32 R43, R56.reuse, 0x10, RZ ;  /* 0x00000010382b7819 */ /* 0x040fe200000006ff */
[----:B------:R-:W-:Y:S01]  /*6f00*/  FFMA R5, R41, R42, R5 ;  /* 0x0000002a29057223 */ /* 0x000fe20000000005 */
[----:B------:R-:W-:Y:S01]  /*6f10*/  LOP3.LUT R42, R57, 0xffff0000, RZ, 0xc0, !PT ;  /* 0xffff0000392a7812 */ /* 0x000fe200078ec0ff */
[----:B------:R-:W-:Y:S01]  /*6f20*/  FFMA R6, R41, R45, R6 ;  /* 0x0000002d29067223 */ /* 0x000fe20000000006 */
[----:B------:R-:W-:Y:S01]  /*6f30*/  SHF.L.U32 R45, R57, 0x10, RZ ;  /* 0x00000010392d7819 */ /* 0x000fe200000006ff */
[----:B------:R-:W-:Y:S01]  /*6f40*/  FFMA R11, R41, R40, R11 ;  /* 0x00000028290b7223 */ /* 0x000fe2000000000b */
[----:B------:R-:W-:Y:S01]  /*6f50*/  LOP3.LUT R40, R56, 0xffff0000, RZ, 0xc0, !PT ;  /* 0xffff000038287812 */ /* 0x000fe200078ec0ff */
[C---:B------:R-:W-:Y:S01]  /*6f60*/  FMUL R8, R38.reuse, R12 ;  /* 0x0000000c26087220 */ /* 0x040fe20000400000 */
[----:B------:R-:W-:Y:S01]  /*6f70*/  F2FP.BF16.F32.PACK_AB R54, R5, R4 ;  /* 0x000000040536723e */ /* 0x000fe200000010ff */
[C---:B------:R-:W-:Y:S01]  /*6f80*/  FMUL R9, R38.reuse, R13 ;  /* 0x0000000d26097220 */ /* 0x040fe20000400000 */
[----:B------:R-:W-:Y:S01]  /*6f90*/  F2FP.BF16.F32.PACK_AB R55, R11, R6 ;  /* 0x000000060b37723e */ /* 0x000fe200000010ff */
[C---:B------:R-:W-:Y:S01]  /*6fa0*/  FMUL R10, R38.reuse, R14 ;  /* 0x0000000e260a7220 */ /* 0x040fe20000400000 */
[----:B------:R-:W-:Y:S01]  /*6fb0*/  FMUL R15, R38, R15 ;  /* 0x0000000f260f7220 */ /* 0x000fe20000400000 */
[----:B------:R-:W-:Y:S01]  /*6fc0*/  FFMA R8, R41, R43, R8 ;  /* 0x0000002b29087223 */ /* 0x000fe20000000008 */
[----:B------:R-:W-:Y:S01]  /*6fd0*/  SHF.L.U32 R43, R59, 0x10, RZ ;  /* 0x000000103b2b7819 */ /* 0x000fe200000006ff */
[C---:B------:R-:W-:Y:S01]  /*6fe0*/  FFMA R9, R41.reuse, R40, R9 ;  /* 0x0000002829097223 */ /* 0x040fe20000000009 */
[C---:B------:R-:W-:Y:S01]  /*6ff0*/  SHF.L.U32 R40, R58.reuse, 0x10, RZ ;  /* 0x000000103a287819 */ /* 0x040fe200000006ff */
        /* <DEDUP_REMOVED lines=8> */
[----:B------:R-:W-:Y:S01]  /*7080*/  FMUL R14, R38, R18 ;  /* 0x00000012260e7220 */ /* 0x000fe20000400000 */
[----:B------:R-:W-:Y:S01]  /*7090*/  FFMA R12, R41, R40, R12 ;  /* 0x00000028290c7223 */ /* 0x000fe2000000000c */
[----:B------:R-:W-:Y:S01]  /*70a0*/  LOP3.LUT R40, R59, 0xffff0000, RZ, 0xc0, !PT ;  /* 0xffff00003b287812 */ /* 0x000fe200078ec0ff */
[C---:B------:R-:W-:Y:S01]  /*70b0*/  FFMA R13, R41.reuse, R42, R13 ;  /* 0x0000002a290d7223 */ /* 0x040fe2000000000d */
[----:B------:R-:W-:Y:S01]  /*70c0*/  LOP3.LUT R42, R64, 0xffff0000, RZ, 0xc0, !PT ;  /* 0xffff0000402a7812 */ /* 0x000fe200078ec0ff */
[----:B------:R-:W-:Y:S01]  /*70d0*/  FMUL R19, R38, R19 ;  /* 0x0000001326137220 */ /* 0x000fe20000400000 */
[----:B------:R-:W-:Y:S01]  /*70e0*/  FFMA R14, R41, R43, R14 ;  /* 0x0000002b290e7223 */ /* 0x000fe2000000000e */
[----:B------:R-:W-:Y:S01]  /*70f0*/  SHF.L.U32 R43, R64, 0x10, RZ ;  /* 0x00000010402b7819 */ /* 0x000fe200000006ff */
[----:B------:R1:W-:Y:S01]  /*7100*/  STS.128 [R94], R52 ;  /* 0x000000345e007388 */ /* 0x0003e20000000c00 */
[----:B------:R-:W-:Y:S01]  /*7110*/  F2FP.BF16.F32.PACK_AB R70, R13, R12 ;  /* 0x0000000c0d46723e */ /* 0x000fe200000010ff */
[C---:B------:R-:W-:Y:S01]  /*7120*/  FMUL R16, R38.reuse, R20 ;  /* 0x0000001426107220 */ /* 0x040fe20000400000 */
        /* <DEDUP_REMOVED lines=8> */
[C---:B------:R-:W-:Y:S01]  /*71b0*/  FFMA R17, R41.reuse, R42, R17 ;  /* 0x0000002a29117223 */ /* 0x040fe20000000011 */
[----:B------:R-:W-:Y:S01]  /*71c0*/  FFMA R18, R41, R45, R18 ;  /* 0x0000002d29127223 */ /* 0x000fe20000000012 */
[----:B------:R1:W-:Y:S01]  /*71d0*/  STS.128 [R93+0x10], R68 ;  /* 0x000010445d007388 */ /* 0x0003e20000000c00 */
[----:B------:R-:W-:Y:S01]  /*71e0*/  SHF.L.U32 R45, R67, 0x10, RZ ;  /* 0x00000010432d7819 */ /* 0x000fe200000006ff */
[----:B------:R-:W-:Y:S01]  /*71f0*/  FFMA R23, R41, R40, R23 ;  /* 0x0000002829177223 */ /* 0x000fe20000000017 */
[----:B------:R-:W-:Y:S01]  /*7200*/  LOP3.LUT R40, R66, 0xffff0000, RZ, 0xc0, !PT ;  /* 0xffff000042287812 */ /* 0x000fe200078ec0ff */
[C---:B------:R-:W-:Y:S01]  /*7210*/  FMUL R20, R38.reuse, R24 ;  /* 0x0000001826147220 */ /* 0x040fe20000400000 */
[----:B------:R-:W-:Y:S01]  /*7220*/  LOP3.LUT R42, R67, 0xffff0000, RZ, 0xc0, !PT ;  /* 0xffff0000432a7812 */ /* 0x000fe200078ec0ff */
[C---:B------:R-:W-:Y:S01]  /*7230*/  FMUL R21, R38.reuse, R25 ;  /* 0x0000001926157220 */ /* 0x040fe20000400000 */
[----:B------:R-:W-:Y:S01]  /*7240*/  F2FP.BF16.F32.PACK_AB R100, R17, R16 ;  /* 0x000000101164723e */ /* 0x000fe200000010ff */
[C---:B------:R-:W-:Y:S01]  /*7250*/  FMUL R22, R38.reuse, R26 ;  /* 0x0000001a26167220 */ /* 0x040fe20000400000 */
[----:B------:R-:W-:Y:S01]  /*7260*/  FMUL R27, R38, R27 ;  /* 0x0000001b261b7220 */ /* 0x000fe20000400000 */
[C---:B------:R-:W-:Y:S01]  /*7270*/  FFMA R20, R41.reuse, R43, R20 ;  /* 0x0000002b29147223 */ /* 0x040fe20000000014 */
[C---:B------:R-:W-:Y:S01]  /*7280*/  FFMA R21, R41.reuse, R40, R21 ;  /* 0x0000002829157223 */ /* 0x040fe20000000015 */
[C---:B------:R-:W-:Y:S01]  /*7290*/  FFMA R22, R41.reuse, R45, R22 ;  /* 0x0000002d29167223 */ /* 0x040fe20000000016 */
[----:B------:R-:W-:Y:S01]  /*72a0*/  FFMA R27, R41, R42, R27 ;  /* 0x0000002a291b7223 */ /* 0x000fe2000000001b */
[----:B------:R-:W-:Y:S01]  /*72b0*/  SHF.L.U32 R40, R72, 0x10, RZ ;  /* 0x0000001048287819 */ /* 0x000fe200000006ff */
[----:B------:R-:W-:Y:S01]  /*72c0*/  FMUL R24, R38, R28 ;  /* 0x0000001c26187220 */ /* 0x000fe20000400000 */
[----:B------:R-:W-:Y:S01]  /*72d0*/  LOP3.LUT R42, R72, 0xffff0000, RZ, 0xc0, !PT ;  /* 0xffff0000482a7812 */ /* 0x000fe200078ec0ff */
[C---:B------:R-:W-:Y:S01]  /*72e0*/  FMUL R25, R38.reuse, R29 ;  /* 0x0000001d26197220 */ /* 0x040fe20000400000 */
[----:B------:R-:W-:Y:S01]  /*72f0*/  SHF.L.U32 R43, R73, 0x10, RZ ;  /* 0x00000010492b7819 */ /* 0x000fe200000006ff */
[C---:B------:R-:W-:Y:S01]  /*7300*/  FMUL R26, R38.reuse, R30 ;  /* 0x0000001e261a7220 */ /* 0x040fe20000400000 */
[C---:B------:R-:W-:Y:S01]  /*7310*/  FFMA R24, R41.reuse, R40, R24 ;  /* 0x0000002829187223 */ /* 0x040fe20000000018 */
[----:B------:R-:W-:Y:S01]  /*7320*/  FFMA R25, R41, R42, R25 ;  /* 0x0000002a29197223 */ /* 0x000fe20000000019 */
[----:B------:R-:W-:Y:S01]  /*7330*/  LOP3.LUT R40, R73, 0xffff0000, RZ, 0xc0, !PT ;  /* 0xffff000049287812 */ /* 0x000fe200078ec0ff */
[----:B------:R-:W-:Y:S01]  /*7340*/  FFMA R26, R41, R43, R26 ;  /* 0x0000002b291a7223 */ /* 0x000fe2000000001a */
[----:B------:R-:W-:Y:S01]  /*7350*/  FMUL R31, R38, R31 ;  /* 0x0000001f261f7220 */ /* 0x000fe20000400000 */
[----:B------:R-:W-:Y:S01]  /*7360*/  SHF.L.U32 R43, R74, 0x10, RZ ;  /* 0x000000104a2b7819 */ /* 0x000fe200000006ff */
[----:B------:R-:W-:Y:S01]  /*7370*/  FMUL R28, R38, R32 ;  /* 0x00000020261c7220 */ /* 0x000fe20000400000 */
[----:B------:R-:W-:Y:S01]  /*7380*/  LOP3.LUT R42, R74, 0xffff0000, RZ, 0xc0, !PT ;  /* 0xffff00004a2a7812 */ /* 0x000fe200078ec0ff */
[C---:B------:R-:W-:Y:S01]  /*7390*/  FMUL R29, R38.reuse, R33 ;  /* 0x00000021261d7220 */ /* 0x040fe20000400000 */
[----:B------:R-:W-:Y:S01]  /*73a0*/  SHF.L.U32 R45, R75, 0x10, RZ ;  /* 0x000000104b2d7819 */ /* 0x000fe200000006ff */
[C---:B------:R-:W-:Y:S01]  /*73b0*/  FMUL R30, R38.reuse, R34 ;  /* 0x00000022261e7220 */ /* 0x040fe20000400000 */
[----:B------:R-:W-:Y:S01]  /*73c0*/  FFMA R31, R41, R40, R31 ;  /* 0x00000028291f7223 */ /* 0x000fe2000000001f */
[----:B------:R-:W-:Y:S01]  /*73d0*/  FMUL R35, R38, R35 ;  /* 0x0000002326237220 */ /* 0x000fe20000400000 */
[----:B------:R-:W-:Y:S01]  /*73e0*/  F2FP.BF16.F32.PACK_AB R101, R23, R18 ;  /* 0x000000121765723e */ /* 0x000fe200000010ff */
[----:B------:R-:W-:Y:S01]  /*73f0*/  FFMA R28, R41, R43, R28 ;  /* 0x0000002b291c7223 */ /* 0x000fe2000000001c */
[----:B------:R-:W-:Y:S01]  /*7400*/  F2FP.BF16.F32.PACK_AB R102, R21, R20 ;  /* 0x000000141566723e */ /* 0x000fe200000010ff */
[----:B------:R-:W-:Y:S01]  /*7410*/  FFMA R29, R41, R42, R29 ;  /* 0x0000002a291d7223 */ /* 0x000fe2000000001d */
[----:B------:R-:W-:Y:S01]  /*7420*/  F2FP.BF16.F32.PACK_AB R103, R27, R22 ;  /* 0x000000161b67723e */ /* 0x000fe200000010ff */
[C---:B------:R-:W-:Y:S01]  /*7430*/  FFMA R30, R41.reuse, R45, R30 ;  /* 0x0000002d291e7223 */ /* 0x040fe2000000001e */
[----:B------:R-:W-:Y:S01]  /*7440*/  FFMA R35, R41, R44, R35 ;  /* 0x0000002c29237223 */ /* 0x000fe20000000023 */
[----:B------:R-:W-:Y:S02]  /*7450*/  F2FP.BF16.F32.PACK_AB R104, R25, R24 ;  /* 0x000000181968723e */ /* 0x000fe400000010ff */
[----:B------:R1:W-:Y:S01]  /*7460*/  STS.128 [R92+0x20], R100 ;  /* 0x000020645c007388 */ /* 0x0003e20000000c00 */
[----:B------:R-:W-:Y:S02]  /*7470*/  F2FP.BF16.F32.PACK_AB R105, R31, R26 ;  /* 0x0000001a1f69723e */ /* 0x000fe400000010ff */
[----:B------:R-:W-:Y:S02]  /*7480*/  F2FP.BF16.F32.PACK_AB R106, R29, R28 ;  /* 0x0000001c1d6a723e */ /* 0x000fe400000010ff */
[----:B------:R-:W-:Y:S05]  /*7490*/  F2FP.BF16.F32.PACK_AB R107, R35, R30 ;  /* 0x0000001e236b723e */ /* 0x000fea00000010ff */
[----:B------:R1:W-:Y:S01]  /*74a0*/  STS.128 [R88+0x30], R104 ;  /* 0x0000306858007388 */ /* 0x0003e20000000c00 */
[----:B------:R-:W-:Y:S01]  /*74b0*/  @!PT LDS RZ, [RZ] ;  /* 0x00000000fffff984 */ /* 0x000fe20000000800 */
[----:B------:R-:W-:Y:S01]  /*74c0*/  @!PT LDS RZ, [RZ] ;  /* 0x00000000fffff984 */ /* 0x000fe20000000800 */
[----:B------:R-:W-:Y:S01]  /*74d0*/  @!PT LDS RZ, [RZ] ;  /* 0x00000000fffff984 */ /* 0x000fe20000000800 */
[----:B------:R-:W-:Y:S01]  /*74e0*/  @!PT LDS RZ, [RZ] ;  /* 0x00000000fffff984 */ /* 0x000fe20000000800 */
[----:B------:R3:W-:Y:S07]  /*74f0*/  MEMBAR.ALL.CTA ;  /* 0x0000000000007992 */ /* 0x0007ee0000008000 */
[----:B---3--:R-:W3:Y:S02]  /*7500*/  FENCE.VIEW.ASYNC.S ;  /* 0x00000000000073c6 */ /* 0x008ee40000000000 */
[----:B---3--:R-:W-:Y:S06]  /*7510*/  BAR.SYNC.DEFER_BLOCKING 0x1, 0x80 ;  /* 0x0042000000007b1d */ /* 0x008fec0000010000 */
[----:B------:R-:W-:Y:S05]  /*7520*/  @P0 BRA `(.L_x_121) ;  /* 0x0000000000280947 */ /* 0x000fea0003800000 */
[----:B------:R-:W3:Y:S01]  /*7530*/  LDCU.64 UR6, c[0x0][0x348] ;  /* 0x00006900ff0677ac */ /* 0x000ee20008000a00 */
[----:B------:R-:W-:Y:S01]  /*7540*/  UIADD3 UR4, UPT, UPT, UR44, 0x200, URZ ;  /* 0x000002002c047890 */ /* 0x000fe2000fffe0ff */
[----:B------:R-:W-:Y:S05]  /*7550*/  UMOV UR51, UR36 ;  /* 0x0000002400337c82 */ /* 0x000fea0008000000 */
[----:B------:R-:W-:Y:S04]  /*7560*/  MOV R85, UR4 ;  /* 0x0000000400557c02 */ /* 0x000fe80008000f00 */
[----:B------:R-:W-:Y:S01]  /*7570*/  R2UR UR48, R85 ;  /* 0x00000000553072ca */ /* 0x000fe200000e0000 */
[----:B---3--:R-:W-:Y:S04]  /*7580*/  UIADD3 UR4, UP0, UPT, UR6, 0x680, URZ ;  /* 0x0000068006047890 */ /* 0x008fe8000ff1e0ff */
[----:B------:R-:W-:Y:S09]  /*7590*/  UIADD3.X UR5, UPT, UPT, URZ, UR7, URZ, UP0, !UPT ;  /* 0x00000007ff057290 */ /* 0x000ff200087fe4ff */
[----:B------:R3:W-:Y:S01]  /*75a0*/  UTMASTG.3D [UR48], [UR4] ;  /* 0x00000030040073b5 */ /* 0x0007e20008010000 */
[----:B------:R0:W-:Y:S01]  /*75b0*/  UTMACMDFLUSH ;  /* 0x00000000000079b7 */ /* 0x0001e20000000000 */
[----:B---3--:R-:W-:Y:S04]  /*75c0*/  DEPBAR.LE SB0, 0x1 ;  /* 0x000080400000791a */ /* 0x008fe80000000000 */
.L_x_121:
[----:B------:R-:W-:Y:S05]  /*75d0*/  BSYNC.RECONVERGENT B0 ;  /* 0x0000000000007941 */ /* 0x000fea0003800200 */
.L_x_120:
[----:B------:R-:W-:Y:S01]  /*75e0*/  BAR.SYNC.DEFER_BLOCKING 0x1, 0x80 ;  /* 0x0042000000007b1d */ /* 0x000fe20000010000 */
[----:B------:R-:W-:Y:S01]  /*75f0*/  ISETP.NE.AND P1, PT, R97, RZ, PT ;  /* 0x000000ff6100720c */ /* 0x000fe20003f25270 */
[----:B------:R-:W-:Y:S01]  /*7600*/  UISETP.NE.AND UP0, UPT, UR47, URZ, UPT ;  /* 0x000000ff2f00728c */ /* 0x000fe2000bf05270 */
[----:B------:R-:W-:Y:S11]  /*7610*/  LEA R3, R47, UR44, 0x3 ;  /* 0x0000002c2f037c11 */ /* 0x000ff6000f8e18ff */
[----:B------:R-:W-:Y:S01]  /*7620*/  @P1 SHF.L.U32 R4, R91, 0x1f, RZ ;  /* 0x0000001f5b041819 */ /* 0x000fe200000006ff */
[----:B------:R-:W-:Y:S06]  /*7630*/  BRA.U !UP0, `(.L_x_122) ;  /* 0x0000000108247547 */ /* 0x000fec000b800000 */
[----:B------:R-:W3:Y:S01]  /*7640*/  S2R R0, SR_CgaCtaId ;  /* 0x0000000000007919 */ /* 0x000ee20000008800 */
[----:B------:R-:W-:Y:S01]  /*7650*/  IMAD.U32 R2, RZ, RZ, UR46 ;  /* 0x0000002eff027e24 */ /* 0x000fe2000f8e00ff */
[----:B------:R-:W-:Y:S04]  /*7660*/  UIADD3 UR4, UPT, UPT, UR46, 0x1, URZ ;  /* 0x000000012e047890 */ /* 0x000fe8000fffe0ff */
[----:B------:R-:W-:Y:S01]  /*7670*/  @P1 LEA R2, R2, UR44, 0x3 ;  /* 0x0000002c02021c11 */ /* 0x000fe2000f8e18ff */
[----:B------:R-:W-:Y:S04]  /*7680*/  UISETP.NE.AND UP0, UPT, UR4, 0x4, UPT ;  /* 0x000000040400788c */ /* 0x000fe8000bf05270 */
[----:B------:R-:W-:Y:S01]  /*7690*/  @P1 VIADD R5, R2, 0xa0 ;  /* 0x000000a002051836 */ /* 0x000fe20000000000 */
[----:B------:R-:W-:Y:S04]  /*76a0*/  USEL UR46, UR4, URZ, UP0 ;  /* 0x000000ff042e7287 */ /* 0x000fe80008000000 */
[----:B---3--:R-:W-:Y:S04]  /*76b0*/  @P1 PRMT R0, R0, 0x654, R5 ;  /* 0x0000065400001816 */ /* 0x008fe80000000005 */
[----:B------:R3:W-:Y:S04]  /*76c0*/  @P1 SYNCS.ARRIVE.TRANS64.RED.A1T0 RZ, [R0+URZ], RZ ;  /* 0x000000ff00ff19a7 */ /* 0x0007e800081004ff */
.L_x_122:
[----:B------:R-:W4:Y:S01]  /*76d0*/  @P1 SYNCS.PHASECHK.TRANS64.TRYWAIT P0, [R3+URZ+0x80], R4 ;  /* 0x00008004030015a7 */ /* 0x000f2200080011ff */
[----:B------:R-:W-:Y:S01]  /*76e0*/  BSSY B1, `(.L_x_123) ;  /* 0x0000016000017945 */ /* 0x000fe20003800000 */
[----:B----4-:R-:W-:Y:S03]  /*76f0*/  @P1 SEL R46, RZ, 0x1, !P0 ;  /* 0x00000001ff2e1807 */ /* 0x010fe60004000000 */
[----:B------:R-:W-:Y:S05]  /*7700*/  @!P1 BRA `(.L_x_124) ;  /* 0x00000000004c9947 */ /* 0x000fea0003800000 */
[----:B------:R-:W-:Y:S01]  /*7710*/  ISETP.NE.AND P0, PT, R46, RZ, PT ;  /* 0x000000ff2e00720c */ /* 0x000fe20003f05270 */
[----:B------:R-:W-:Y:S01]  /*7720*/  BSSY B0, `(.L_x_125) ;  /* 0x000000b000007945 */ /* 0x000fe20003800000 */
[----:B------:R-:W-:Y:S11]  /*7730*/  ISETP.NE.AND P1, PT, R60, RZ, PT ;  /* 0x000000ff3c00720c */ /* 0x000ff60003f25270 */
[----:B------:R-:W-:Y:S02]  /*7740*/  @!UPT UIADD3 URZ, UPT, UPT, URZ, URZ, URZ ;  /* 0x000000fffffff290 */ /* 0x000fe4000fffe0ff */
[C---:B------:R-:W-:Y:S01]  /*7750*/  @P1 IMAD R6, R47.reuse, 0x2000, R94 ;  /* 0x000020002f061824 */ /* 0x040fe200078e025e */
[C---:B------:R-:W-:Y:S01]  /*7760*/  @P1 LEA R4, R47.reuse, R92, 0xd ;  /* 0x0000005c2f041211 */ /* 0x040fe200078e68ff */
[C---:B------:R-:W-:Y:S02]  /*7770*/  @P1 IMAD R5, R47.reuse, 0x2000, R93 ;  /* 0x000020002f051824 */ /* 0x040fe400078e025d */
[----:B------:R-:W-:Y:S01]  /*7780*/  @P1 IMAD R2, R47, 0x2000, R88 ;  /* 0x000020002f021824 */ /* 0x000fe200078e0258 */
[----:B------:R-:W-:Y:S06]  /*7790*/  @P0 BRA `(.L_x_126) ;  /* 0x00000000000c0947 */ /* 0x000fec0003800000 */
[----:B---3--:R-:W-:Y:S04]  /*77a0*/  SHF.L.U32 R0, R91, 0x1f, RZ ;  /* 0x0000001f5b007819 */ /* 0x008fe800000006ff */
[----:B------:R-:W3:Y:S02]  /*77b0*/  SYNCS.PHASECHK.TRANS64.TRYWAIT P0, [R3+URZ+0x80], R0 ;  /* 0x00008000030075a7 */ /* 0x000ee400080011ff */
[----:B---3--:R-:W-:Y:S05]  /*77c0*/  @!P0 BRA `(.L_x_127) ;  /* 0x0000003400288947 */ /* 0x008fea0003800000 */
.L_x_126:
[----:B------:R-:W-:Y:S05]  /*77d0*/  BSYNC B0 ;  /* 0x0000000000007941 */ /* 0x000fea0003800000 */
.L_x_125:
[----:B------:R-:W-:Y:S02]  /*77e0*/  ISETP.NE.AND P0, PT, R60, RZ, PT ;  /* 0x000000ff3c00720c */ /* 0x000fe40003f05270 */
[----:B------:R-:W-:Y:S11]  /*77f0*/  IADD3 R47, PT, PT, R47, 0x1, RZ ;  /* 0x000000012f2f7810 */ /* 0x000ff60007ffe0ff */
[----:B------:R4:W1:Y:S04]  /*7800*/  @P0 LDS.128 R48, [R6] ;  /* 0x0000000006300984 */ /* 0x0008680000000c00 */
[----:B------:R4:W1:Y:S04]  /*7810*/  @P0 LDS.128 R56, [R5+0x10] ;  /* 0x0000100005380984 */ /* 0x0008680000000c00 */
[----:B------:R4:W1:Y:S04]  /*7820*/  @P0 LDS.128 R64, [R4+0x20] ;  /* 0x0000200004400984 */ /* 0x0008680000000c00 */
[----:B------:R4:W1:Y:S02]  /*7830*/  @P0 LDS.128 R72, [R2+0x30] ;  /* 0x0000300002480984 */ /* 0x0008640000000c00 */
.L_x_124:
[----:B------:R-:W-:Y:S05]  /*7840*/  BSYNC B1 ;  /* 0x0000000000017941 */ /* 0x000fea0003800000 */
.L_x_123:
[----:B---3--:R-:W-:Y:S05]  /*7850*/  VIADD R0, R39, 0x20 ;  /* 0x0000002027007836 */ /* 0x008fea0000000000 */
[----:B------:R-:W-:Y:S04]  /*7860*/  SHF.R.U32.HI R0, RZ, 0x15, R0 ;  /* 0x00000015ff007819 */ /* 0x000fe80000011600 */
[----:B------:R-:W-:Y:S11]  /*7870*/  LOP3.LUT P0, RZ, R0, 0x3, R81, 0x48, !PT ;  /* 0x0000000300ff7812 */ /* 0x000ff60007804851 */
[----:B------:R-:W-:Y:S02]  /*7880*/  @!UPT UIADD3 URZ, UPT, UPT, URZ, URZ, URZ ;  /* 0x000000fffffff290 */ /* 0x000fe4000fffe0ff */
[----:B------:R-:W-:Y:S05]  /*7890*/  @!P0 BRA `(.L_x_128) ;  /* 0x0000000000408947 */ /* 0x000fea0003800000 */
[----:B------:R-:W3:Y:S01]  /*78a0*/  LDCU.64 UR8, c[0x4][0x70] ;  /* 0x01000e00ff0877ac */ /* 0x000ee20008000a00 */
[----:B------:R-:W-:Y:S01]  /*78b0*/  MOV R3, 0x0 ;  /* 0x0000000000037802 */ /* 0x000fe20000000f00 */
[----:B------:R-:W-:Y:S02]  /*78c0*/  HFMA2 R12, -RZ, RZ, 0, 5.9604644775390625e-08 ;  /* 0x00000001ff0c7431 */ /* 0x000fe400000001ff */
[----:B------:R-:W-:Y:S02]  /*78d0*/  IMAD.MOV.U32 R8, RZ, RZ, 0x192 ;  /* 0x00000192ff087424 */ /* 0x000fe400078e00ff */
[----:B------:R-:W-:Y:S01]  /*78e0*/  IMAD.MOV.U32 R13, RZ, RZ, RZ ;  /* 0x000000ffff0d7224 */ /* 0x000fe200078e00ff */
[----:B------:R-:W5:Y:S01]  /*78f0*/  LDCU.64 UR6, c[0x4][0x78] ;  /* 0x01000f00ff0677ac */ /* 0x000f620008000a00 */
[----:B----4-:R-:W4:Y:S01]  /*7900*/  LDC.64 R2, c[0x4][R3] ;  /* 0x0100000003027b82 */ /* 0x010f220000000a00 */
[----:B------:R-:W2:Y:S01]  /*7910*/  LDCU.64 UR4, c[0x4][0x10] ;  /* 0x01000200ff0477ac */ /* 0x000ea20008000a00 */
[----:B---3--:R-:W-:Y:S01]  /*7920*/  MOV R5, UR9 ;  /* 0x0000000900057c02 */ /* 0x008fe20008000f00 */
[----:B------:R-:W-:Y:S01]  /*7930*/  IMAD.U32 R4, RZ, RZ, UR8 ;  /* 0x00000008ff047e24 */ /* 0x000fe2000f8e00ff */
[----:B-----5:R-:W-:Y:S01]  /*7940*/  MOV R7, UR7 ;  /* 0x0000000700077c02 */ /* 0x020fe20008000f00 */
[----:B------:R-:W-:Y:S01]  /*7950*/  IMAD.U32 R6, RZ, RZ, UR6 ;  /* 0x00000006ff067e24 */ /* 0x000fe2000f8e00ff */
[----:B--2---:R-:W-:Y:S01]  /*7960*/  MOV R11, UR5 ;  /* 0x00000005000b7c02 */ /* 0x004fe20008000f00 */
[----:B------:R-:W-:Y:S02]  /*7970*/  IMAD.U32 R10, RZ, RZ, UR4 ;  /* 0x00000004ff0a7e24 */ /* 0x000fe4000f8e00ff */
[----:B------:R-:W-:Y:S07]  /*7980*/  LEPC R20, `(.L_x_128) ;  /* 0x000000001014794e */ /* 0x000fee0000000000 */
[----:B-1--4-:R-:W-:Y:S05]  /*7990*/  CALL.ABS.NOINC R2 ;  /* 0x0000000002007343 */ /* 0x012fea0003c00000 */
.L_x_128:
[C---:B-1----:R-:W-:Y:S01]  /*79a0*/  SHF.L.U32 R40, R48.reuse, 0x10, RZ ;  /* 0x0000001030287819 */ /* 0x042fe200000006ff */
[----:B------:R-:W-:Y:S05]  /*79b0*/  WARPSYNC.ALL ;  /* 0x0000000000007948 */ /* 0x000fea0003800000 */
[----:B------:R-:W-:Y:S01]  /*79c0*/  R2UR UR4, R39 ;  /* 0x00000000270472ca */ /* 0x000fe200000e0000 */
[----:B------:R-:W1:Y:S01]  /*79d0*/  S2R R99, SR_CgaCtaId ;  /* 0x0000000000637919 */ /* 0x000e620000008800 */
[----:B------:R-:W-:Y:S01]  /*79e0*/  LOP3.LUT R43, R48, 0xffff0000, RZ, 0xc0, !PT ;  /* 0xffff0000302b7812 */ /* 0x000fe200078ec0ff */
[----:B------:R-:W-:Y:S01]  /*79f0*/  BSSY.RECONVERGENT B0, `(.L_x_129) ;  /* 0x000008e000007945 */ /* 0x000fe20003800200 */
[----:B------:R-:W-:Y:S02]  /*7a00*/  LOP3.LUT R42, R49, 0xffff0000, RZ, 0xc0, !PT ;  /* 0xffff0000312a7812 */ /* 0x000fe400078ec0ff */
[----:B------:R-:W-:Y:S02]  /*7a10*/  LOP3.LUT R44, R50, 0xffff0000, RZ, 0xc0, !PT ;  /* 0xffff0000322c7812 */ /* 0x000fe400078ec0ff */
[----:B------:R-:W-:Y:S02]  /*7a20*/  SHF.L.U32 R45, R59, 0x10, RZ ;  /* 0x000000103b2d7819 */ /* 0x000fe400000006ff */
[----:B------:R-:W-:Y:S02]  /*7a30*/  ISETP.NE.AND P6, PT, R97, RZ, PT ;  /* 0x000000ff6100720c */ /* 0x000fe40003fc5270 */
[----:B------:R-:W-:Y:S01]  /*7a40*/  ISETP.NE.AND P0, PT, R96, RZ, PT ;  /* 0x000000ff6000720c */ /* 0x000fe20003f05270 */
[----:B----4-:R-:W3:Y:S01]  /*7a50*/  LDTM.x32 R4, tmem[UR4+0x20] ;  /* 0x00002004000479ee */ /* 0x010ee200082c0000 */
[----:B------:R-:W-:Y:S02]  /*7a60*/  MOV R61, UR46 ;  /* 0x0000002e003d7c02 */ /* 0x000fe40008000f00 */
[----:B------:R-:W-:Y:S07]  /*7a70*/  LEA R62, R47, UR44, 0x3 ;  /* 0x0000002c2f3e7c11 */ /* 0x000fee000f8e18ff */
[----:B------:R-:W-:Y:S04]  /*7a80*/  @P6 LEA R61, R61, UR44, 0x3 ;  /* 0x0000002c3d3d6c11 */ /* 0x000fe8000f8e18ff */
[----:B------:R-:W-:Y:S02]  /*7a90*/  @P6 IADD3 R104, PT, PT, R61, 0xa0, RZ ;  /* 0x000000a03d686810 */ /* 0x000fe40007ffe0ff */
[----:B------:R-:W-:Y:S02]  /*7aa0*/  @P6 SHF.L.U32 R61, R91, 0x1f, RZ ;  /* 0x0000001f5b3d6819 */ /* 0x000fe400000006ff */
[----:B-1----:R-:W-:Y:S01]  /*7ab0*/  @P6 PRMT R104, R99, 0x654, R104 ;  /* 0x0000065463686816 */ /* 0x002fe20000000068 */
[C---:B---3--:R-:W-:Y:S01]  /*7ac0*/  FMUL R0, R38.reuse, R4 ;  /* 0x0000000426007220 */ /* 0x048fe20000400000 */
[C---:B------:R-:W-:Y:S01]  /*7ad0*/  FMUL R2, R38.reuse, R5 ;  /* 0x0000000526027220 */ /* 0x040fe20000400000 */
[C---:B------:R-:W-:Y:S01]  /*7ae0*/  FMUL R3, R38.reuse, R6 ;  /* 0x0000000626037220 */ /* 0x040fe20000400000 */
[C---:B------:R-:W-:Y:S01]  /*7af0*/  FMUL R7, R38.reuse, R7 ;  /* 0x0000000726077220 */ /* 0x040fe20000400000 */
[----:B------:R-:W-:Y:S01]  /*7b00*/  FFMA R0, R41, R40, R0 ;  /* 0x0000002829007223 */ /* 0x000fe20000000000 */
[----:B------:R-:W-:Y:S01]  /*7b10*/  SHF.L.U32 R40, R49, 0x10, RZ ;  /* 0x0000001031287819 */ /* 0x000fe200000006ff */
[----:B------:R-:W-:Y:S01]  /*7b20*/  FFMA R2, R41, R43, R2 ;  /* 0x0000002b29027223 */ /* 0x000fe20000000002 */
[----:B------:R-:W-:Y:S01]  /*7b30*/  SHF.L.U32 R43, R51, 0x10, RZ ;  /* 0x00000010332b7819 */ /* 0x000fe200000006ff */
[C---:B------:R-:W-:Y:S01]  /*7b40*/  FMUL R4, R38.reuse, R8 ;  /* 0x0000000826047220 */ /* 0x040fe20000400000 */
[----:B------:R-:W-:Y:S01]  /*7b50*/  FMUL R5, R38, R9 ;  /* 0x0000000926057220 */ /* 0x000fe20000400000 */
[C---:B------:R-:W-:Y:S01]  /*7b60*/  FFMA R3, R41.reuse, R40, R3 ;  /* 0x0000002829037223 */ /* 0x040fe20000000003 */
[----:B------:R-:W-:Y:S01]  /*7b70*/  SHF.L.U32 R40, R50, 0x10, RZ ;  /* 0x0000001032287819 */ /* 0x000fe200000006ff */
[----:B------:R-:W-:Y:S01]  /*7b80*/  FFMA R7, R41, R42, R7 ;  /* 0x0000002a29077223 */ /* 0x000fe20000000007 */
[----:B------:R-:W-:Y:S01]  /*7b90*/  LOP3.LUT R42, R51, 0xffff0000, RZ, 0xc0, !PT ;  /* 0xffff0000332a7812 */ /* 0x000fe200078ec0ff */
[----:B------:R-:W-:Y:S01]  /*7ba0*/  FMUL R6, R38, R10 ;  /* 0x0000000a26067220 */ /* 0x000fe20000400000 */
[----:B------:R-:W-:Y:S01]  /*7bb0*/  F2FP.BF16.F32.PACK_AB R52, R2, R0 ;  /* 0x000000000234723e */ /* 0x000fe200000010ff */
        /* <DEDUP_REMOVED lines=18> */
[C---:B------:R-:W-:Y:S01]  /*7ce0*/  LOP3.LUT R42, R58.reuse, 0xffff0000, RZ, 0xc0, !PT ;  /* 0xffff00003a2a7812 */ /* 0x040fe200078ec0ff */
[----:B------:R-:W-:Y:S01]  /*7cf0*/  FFMA R10, R41, R43, R10 ;  /* 0x0000002b290a7223 */ /* 0x000fe2000000000a */
[----:B------:R-:W-:Y:S01]  /*7d00*/  SHF.L.U32 R43, R58, 0x10, RZ ;  /* 0x000000103a2b7819 */ /* 0x000fe200000006ff */
[C---:B------:R-:W-:Y:S01]  /*7d10*/  FMUL R15, R38.reuse, R15 ;  /* 0x0000000f260f7220 */ /* 0x040fe20000400000 */
[----:B------:R-:W-:Y:S01]  /*7d20*/  F2FP.BF16.F32.PACK_AB R68, R9, R8 ;  /* 0x000000080944723e */ /* 0x000fe200000010ff */
[C---:B------:R-:W-:Y:S01]  /*7d30*/  FMUL R12, R38.reuse, R16 ;  /* 0x00000010260c7220 */ /* 0x040fe20000400000 */
[----:B------:R-:W-:Y:S01]  /*7d40*/  FMUL R13, R38, R17 ;  /* 0x00000011260d7220 */ /* 0x000fe20000400000 */
[----:B------:R-:W-:Y:S01]  /*7d50*/  FFMA R15, R41, R40, R15 ;  /* 0x00000028290f7223 */ /* 0x000fe2000000000f */
[----:B------:R-:W-:Y:S01]  /*7d60*/  LOP3.LUT R40, R59, 0xffff0000, RZ, 0xc0, !PT ;  /* 0xffff00003b287812 */ /* 0x000fe200078ec0ff */
[----:B------:R-:W-:Y:S01]  /*7d70*/  FFMA R12, R41, R43, R12 ;  /* 0x0000002b290c7223 */ /* 0x000fe2000000000c */
[----:B------:R-:W-:Y:S01]  /*7d80*/  SHF.L.U32 R43, R64, 0x10, RZ ;  /* 0x00000010402b7819 */ /* 0x000fe200000006ff */
[----:B------:R-:W-:Y:S01]  /*7d90*/  FMUL R14, R38, R18 ;  /* 0x00000012260e7220 */ /* 0x000fe20000400000 */
[----:B------:R-:W-:Y:S01]  /*7da0*/  F2FP.BF16.F32.PACK_AB R69, R15, R10 ;  /* 0x0000000a0f45723e */ /* 0x000fe200000010ff */
[----:B------:R1:W-:Y:S01]  /*7db0*/  STS.128 [R94+0x2000], R52 ;  /* 0x002000345e007388 */ /* 0x0003e20000000c00 */
[----:B------:R-:W-:Y:S01]  /*7dc0*/  FFMA R13, R41, R42, R13 ;  /* 0x0000002a290d7223 */ /* 0x000fe2000000000d */
[----:B------:R-:W-:Y:S01]  /*7dd0*/  LOP3.LUT R42, R64, 0xffff0000, RZ, 0xc0, !PT ;  /* 0xffff0000402a7812 */ /* 0x000fe200078ec0ff */
[C---:B------:R-:W-:Y:S01]  /*7de0*/  FMUL R19, R38.reuse, R19 ;  /* 0x0000001326137220 */ /* 0x040fe20000400000 */
[C---:B------:R-:W-:Y:S01]  /*7df0*/  FMUL R16, R38.reuse, R20 ;  /* 0x0000001426107220 */ /* 0x040fe20000400000 */
[C---:B------:R-:W-:Y:S01]  /*7e00*/  FMUL R17, R38.reuse, R21 ;  /* 0x0000001526117220 */ /* 0x040fe20000400000 */
[----:B------:R-:W-:Y:S01]  /*7e10*/  F2FP.BF16.F32.PACK_AB R70, R13, R12 ;  /* 0x0000000c0d46723e */ /* 0x000fe200000010ff */
[----:B------:R-:W-:Y:S01]  /*7e20*/  FFMA R14, R41, R45, R14 ;  /* 0x0000002d290e7223 */ /* 0x000fe2000000000e */
[----:B------:R-:W-:Y:S01]  /*7e30*/  SHF.L.U32 R45, R65, 0x10, RZ ;  /* 0x00000010412d7819 */ /* 0x000fe200000006ff */
[----:B------:R-:W-:Y:S01]  /*7e40*/  FFMA R19, R41, R40, R19 ;  /* 0x0000002829137223 */ /* 0x000fe20000000013 */
[----:B------:R-:W-:Y:S01]  /*7e50*/  LOP3.LUT R40, R65, 0xffff0000, RZ, 0xc0, !PT ;  /* 0xffff000041287812 */ /* 0x000fe200078ec0ff */
[----:B------:R-:W-:Y:S01]  /*7e60*/  FFMA R16, R41, R43, R16 ;  /* 0x0000002b29107223 */ /* 0x000fe20000000010 */
[----:B------:R-:W-:Y:S01]  /*7e70*/  SHF.L.U32 R43, R67, 0x10, RZ ;  /* 0x00000010432b7819 */ /* 0x000fe200000006ff */
[C---:B------:R-:W-:Y:S01]  /*7e80*/  FMUL R18, R38.reuse, R22 ;  /* 0x0000001626127220 */ /* 0x040fe20000400000 */
[----:B------:R-:W-:Y:S01]  /*7e90*/  F2FP.BF16.F32.PACK_AB R71, R19, R14 ;  /* 0x0000000e1347723e */ /* 0x000fe200000010ff */
[C---:B------:R-:W-:Y:S01]  /*7ea0*/  FFMA R17, R41.reuse, R42, R17 ;  /* 0x0000002a29117223 */ /* 0x040fe20000000011 */
[----:B------:R-:W-:Y:S01]  /*7eb0*/  FMUL R23, R38, R23 ;  /* 0x0000001726177220 */ /* 0x000fe20000400000 */
[----:B------:R-:W-:Y:S01]  /*7ec0*/  SHF.L.U32 R42, R66, 0x10, RZ ;  /* 0x00000010422a7819 */ /* 0x000fe200000006ff */
[----:B------:R-:W-:Y:S01]  /*7ed0*/  FMUL R20, R38, R24 ;  /* 0x0000001826147220 */ /* 0x000fe20000400000 */
[----:B------:R3:W-:Y:S01]  /*7ee0*/  STS.128 [R93+0x2010], R68 ;  /* 0x002010445d007388 */ /* 0x0007e20000000c00 */
[----:B------:R-:W-:Y:S01]  /*7ef0*/  FFMA R18, R41, R45, R18 ;  /* 0x0000002d29127223 */ /* 0x000fe20000000012 */
[----:B------:R-:W-:Y:S01]  /*7f00*/  SHF.L.U32 R45, R75, 0x10, RZ ;  /* 0x000000104b2d7819 */ /* 0x000fe200000006ff */
[C---:B------:R-:W-:Y:S01]  /*7f10*/  FFMA R23, R41.reuse, R40, R23 ;  /* 0x0000002829177223 */ /* 0x040fe20000000017 */
[----:B------:R-:W-:Y:S01]  /*7f20*/  LOP3.LUT R40, R66, 0xffff0000, RZ, 0xc0, !PT ;  /* 0xffff000042287812 */ /* 0x000fe200078ec0ff */
[----:B------:R-:W-:Y:S01]  /*7f30*/  FFMA R20, R41, R42, R20 ;  /* 0x0000002a29147223 */ /* 0x000fe20000000014 */
[----:B------:R-:W-:Y:S01]  /*7f40*/  LOP3.LUT R42, R67, 0xffff0000, RZ, 0xc0, !PT ;  /* 0xffff0000432a7812 */ /* 0x000fe200078ec0ff */
[C---:B------:R-:W-:Y:S01]  /*7f50*/  FMUL R21, R38.reuse, R25 ;  /* 0x0000001926157220 */ /* 0x040fe20000400000 */
[C---:B------:R-:W-:Y:S01]  /*7f60*/  FMUL R22, R38.reuse, R26 ;  /* 0x0000001a26167220 */ /* 0x040fe20000400000 */
[C---:B------:R-:W-:Y:S01]  /*7f70*/  FMUL R27, R38.reuse, R27 ;  /* 0x0000001b261b7220 */ /* 0x040fe20000400000 */
[----:B------:R-:W-:Y:S01]  /*7f80*/  FMUL R24, R38, R28 ;  /* 0x0000001c26187220 */ /* 0x000fe20000400000 */
        /* <DEDUP_REMOVED lines=8> */
[----:B------:R-:W-:Y:S01]  /*8010*/  FFMA R24, R41, R40, R24 ;  /* 0x0000002829187223 */ /* 0x000fe20000000018 */
[----:B------:R-:W-:Y:S01]  /*8020*/  LOP3.LUT R40, R73, 0xffff0000, RZ, 0xc0, !PT ;  /* 0xffff000049287812 */ /* 0x000fe200078ec0ff */
[C---:B------:R-:W-:Y:S01]  /*8030*/  FFMA R25, R41.reuse, R42, R25 ;  /* 0x0000002a29197223 */ /* 0x040fe20000000019 */
[----:B------:R-:W-:Y:S01]  /*8040*/  FMUL R31, R38, R31 ;  /* 0x0000001f261f7220 */ /* 0x000fe20000400000 */
[C---:B------:R-:W-:Y:S01]  /*8050*/  FFMA R26, R41.reuse, R43, R26 ;  /* 0x0000002b291a7223 */ /* 0x040fe2000000001a */
[----:B------:R-:W-:Y:S01]  /*8060*/  SHF.L.U32 R43, R74, 0x10, RZ ;  /* 0x000000104a2b7819 */ /* 0x000fe200000006ff */
[----:B------:R-:W-:Y:S01]  /*8070*/  FMUL R28, R38, R32 ;  /* 0x00000020261c7220 */ /* 0x000fe20000400000 */
[----:B------:R-:W-:Y:S01]  /*8080*/  LOP3.LUT R42, R74, 0xffff0000, RZ, 0xc0, !PT ;  /* 0xffff00004a2a7812 */ /* 0x000fe200078ec0ff */
[C---:B------:R-:W-:Y:S01]  /*8090*/  FMUL R29, R38.reuse, R33 ;  /* 0x00000021261d7220 */ /* 0x040fe20000400000 */
[C---:B------:R-:W-:Y:S01]  /*80a0*/  FMUL R30, R38.reuse, R34 ;  /* 0x00000022261e7220 */ /* 0x040fe20000400000 */
[----:B------:R-:W-:Y:S01]  /*80b0*/  FFMA R31, R41, R40, R31 ;  /* 0x00000028291f7223 */ /* 0x000fe2000000001f */
[----:B------:R-:W-:Y:S01]  /*80c0*/  FMUL R35, R38, R35 ;  /* 0x0000002326237220 */ /* 0x000fe20000400000 */
[----:B-1----:R-:W-:Y:S01]  /*80d0*/  F2FP.BF16.F32.PACK_AB R52, R17, R16 ;  /* 0x000000101134723e */ /* 0x002fe200000010ff */
[----:B------:R-:W-:Y:S01]  /*80e0*/  FFMA R28, R41, R43, R28 ;  /* 0x0000002b291c7223 */ /* 0x000fe2000000001c */
[----:B------:R-:W-:Y:S01]  /*80f0*/  F2FP.BF16.F32.PACK_AB R53, R23, R18 ;  /* 0x000000121735723e */ /* 0x000fe200000010ff */
[----:B------:R-:W-:Y:S01]  /*8100*/  FFMA R29, R41, R42, R29 ;  /* 0x0000002a291d7223 */ /* 0x000fe2000000001d */
[----:B------:R-:W-:Y:S01]  /*8110*/  F2FP.BF16.F32.PACK_AB R54, R21, R20 ;  /* 0x000000141536723e */ /* 0x000fe200000010ff */
[----:B------:R-:W-:Y:S01]  /*8120*/  FFMA R30, R41, R45, R30 ;  /* 0x0000002d291e7223 */ /* 0x000fe2000000001e */
[----:B------:R-:W-:Y:S01]  /*8130*/  F2FP.BF16.F32.PACK_AB R55, R27, R22 ;  /* 0x000000161b37723e */ /* 0x000fe200000010ff */
[----:B------:R-:W-:Y:S01]  /*8140*/  FFMA R35, R41, R44, R35 ;  /* 0x0000002c29237223 */ /* 0x000fe20000000023 */
[----:B------:R-:W-:Y:S02]  /*8150*/  F2FP.BF16.F32.PACK_AB R100, R25, R24 ;  /* 0x000000181964723e */ /* 0x000fe400000010ff */
[----:B------:R-:W-:Y:S01]  /*8160*/  F2FP.BF16.F32.PACK_AB R101, R31, R26 ;  /* 0x0000001a1f65723e */ /* 0x000fe200000010ff */
[----:B------:R3:W-:Y:S01]  /*8170*/  STS.128 [R92+0x2020], R52 ;  /* 0x002020345c007388 */ /* 0x0007e20000000c00 */
        /* <DEDUP_REMOVED lines=8> */
[----:B-1----:R-:W1:Y:S02]  /*8200*/  FENCE.VIEW.ASYNC.S ;  /* 0x00000000000073c6 */ /* 0x002e640000000000 */
[----:B-1----:R-:W-:Y:S06]  /*8210*/  BAR.SYNC.DEFER_BLOCKING 0x1, 0x80 ;  /* 0x0042000000007b1d */ /* 0x002fec0000010000 */
[----:B------:R-:W-:Y:S05]  /*8220*/  @P0 BRA `(.L_x_130) ;  /* 0x0000000000280947 */ /* 0x000fea0003800000 */
[----:B------:R-:W1:Y:S01]  /*8230*/  LDCU.64 UR6, c[0x0][0x348] ;  /* 0x00006900ff0677ac */ /* 0x000e620008000a00 */
[----:B------:R-:W-:Y:S02]  /*8240*/  UIADD3 UR9, UPT, UPT, UR49, 0x20, URZ ;  /* 0x0000002031097890 */ /* 0x000fe4000fffe0ff */
[----:B------:R-:W-:Y:S01]  /*8250*/  UIADD3 UR8, UPT, UPT, UR44, 0x2200, URZ ;  /* 0x000022002c087890 */ /* 0x000fe2000fffe0ff */
[----:B------:R-:W-:Y:S01]  /*8260*/  UMOV UR10, UR50 ;  /* 0x00000032000a7c82 */ /* 0x000fe20008000000 */
[----:B------:R-:W-:Y:S01]  /*8270*/  UMOV UR11, UR36 ;  /* 0x00000024000b7c82 */ /* 0x000fe20008000000 */
[----:B-1----:R-:W-:Y:S04]  /*8280*/  UIADD3 UR4, UP0, UPT, UR6, 0x680, URZ ;  /* 0x0000068006047890 */ /* 0x002fe8000ff1e0ff */
[----:B------:R-:W-:Y:S09]  /*8290*/  UIADD3.X UR5, UPT, UPT, URZ, UR7, URZ, UP0, !UPT ;  /* 0x00000007ff057290 */ /* 0x000ff200087fe4ff */
[----:B------:R1:W-:Y:S01]  /*82a0*/  UTMASTG.3D [UR8], [UR4] ;  /* 0x00000008040073b5 */ /* 0x0003e20008010000 */
[----:B------:R0:W-:Y:S01]  /*82b0*/  UTMACMDFLUSH ;  /* 0x00000000000079b7 */ /* 0x0001e20000000000 */
[----:B-1----:R-:W-:Y:S04]  /*82c0*/  DEPBAR.LE SB0, 0x1 ;  /* 0x000080400000791a */ /* 0x002fe80000000000 */
.L_x_130:
[----:B------:R-:W-:Y:S05]  /*82d0*/  BSYNC.RECONVERGENT B0 ;  /* 0x0000000000007941 */ /* 0x000fea0003800200 */
.L_x_129:
[----:B------:R-:W-:Y:S01]  /*82e0*/  BAR.SYNC.DEFER_BLOCKING 0x1, 0x80 ;  /* 0x0042000000007b1d */ /* 0x000fe20000010000 */
[----:B------:R-:W-:Y:S04]  /*82f0*/  UIADD3 UR4, UPT, UPT, UR46, 0x1, URZ ;  /* 0x000000012e047890 */ /* 0x000fe8000fffe0ff */
[----:B------:R-:W-:Y:S04]  /*8300*/  UISETP.NE.AND UP0, UPT, UR4, 0x4, UPT ;  /* 0x000000040400788c */ /* 0x000fe8000bf05270 */
[----:B------:R-:W-:Y:S01]  /*8310*/  USEL UR45, UR4, URZ, UP0 ;  /* 0x000000ff042d7287 */ /* 0x000fe20008000000 */
[----:B------:R1:W-:Y:S01]  /*8320*/  @P6 SYNCS.ARRIVE.TRANS64.RED.A1T0 RZ, [R104+URZ], RZ ;  /* 0x000000ff68ff69a7 */ /* 0x0003e200081004ff */
[----:B------:R-:W-:Y:S01]  /*8330*/  BSSY B1, `(.L_x_131) ;  /* 0x0000017000017945 */ /* 0x000fe20003800000 */
[----:B------:R-:W4:Y:S02]  /*8340*/  @P6 SYNCS.PHASECHK.TRANS64.TRYWAIT P0, [R62+URZ+0x80], R61 ;  /* 0x0000803d3e0065a7 */ /* 0x000f2400080011ff */
[----:B----4-:R-:W-:Y:S01]  /*8350*/  @P6 SEL R46, RZ, 0x1, !P0 ;  /* 0x00000001ff2e6807 */ /* 0x010fe20004000000 */
[----:B-1----:R-:W-:Y:S06]  /*8360*/  @!P6 BRA `(.L_x_132) ;  /* 0x00000000004ce947 */ /* 0x002fec0003800000 */
        /* <DEDUP_REMOVED lines=9> */
[----:B------:R-:W-:Y:S04]  /*8400*/  SHF.L.U32 R5, R91, 0x1f, RZ ;  /* 0x0000001f5b057819 */ /* 0x000fe800000006ff */
[----:B------:R-:W1:Y:S02]  /*8410*/  SYNCS.PHASECHK.TRANS64.TRYWAIT P0, [R62+URZ+0x80], R5 ;  /* 0x000080053e0075a7 */ /* 0x000e6400080011ff */
[----:B-1----:R-:W-:Y:S05]  /*8420*/  @!P0 BRA `(.L_x_135) ;  /* 0x0000002800248947 */ /* 0x002fea0003800000 */
.L_x_134:
[----:B------:R-:W-:Y:S05]  /*8430*/  BSYNC B0 ;  /* 0x0000000000007941 */ /* 0x000fea0003800000 */
.L_x_133:
[----:B------:R-:W-:Y:S02]  /*8440*/  ISETP.NE.AND P0, PT, R60, RZ, PT ;  /* 0x000000ff3c00720c */ /* 0x000fe40003f05270 */
[----:B------:R-:W-:Y:S11]  /*8450*/  IADD3 R47, PT, PT, R47, 0x1, RZ ;  /* 0x000000012f2f7810 */ /* 0x000ff60007ffe0ff */
[----:B------:R4:W1:Y:S04]  /*8460*/  @P0 LDS.128 R48, [R4] ;  /* 0x0000000004300984 */ /* 0x0008680000000c00 */
[----:B------:R4:W1:Y:S04]  /*8470*/  @P0 LDS.128 R56, [R3+0x10] ;  /* 0x0000100003380984 */ /* 0x0008680000000c00 */
[----:B------:R4:W1:Y:S04]  /*8480*/  @P0 LDS.128 R64, [R2+0x20] ;  /* 0x0000200002400984 */ /* 0x0008680000000c00 */
[----:B------:R4:W1:Y:S02]  /*8490*/  @P0 LDS.128 R72, [R0+0x30] ;  /* 0x0000300000480984 */ /* 0x0008640000000c00 */
.L_x_132:
[----:B------:R-:W-:Y:S05]  /*84a0*/  BSYNC B1 ;  /* 0x0000000000017941 */ /* 0x000fea0003800000 */
.L_x_131:
[----:B----4-:R-:W-:Y:S05]  /*84b0*/  VIADD R0, R39, 0x40 ;  /* 0x0000004027007836 */ /* 0x010fea0000000000 */
[----:B------:R-:W-:Y:S04]  /*84c0*/  SHF.R.U32.HI R0, RZ, 0x15, R0 ;  /* 0x00000015ff007819 */ /* 0x000fe80000011600 */
[----:B------:R-:W-:Y:S11]  /*84d0*/  LOP3.LUT P0, RZ, R0, 0x3, R81, 0x48, !PT ;  /* 0x0000000300ff7812 */ /* 0x000ff60007804851 */
[----:B------:R-:W-:Y:S02]  /*84e0*/  @!UPT UIADD3 URZ, UPT, UPT, URZ, URZ, URZ ;  /* 0x000000fffffff290 */ /* 0x000fe4000fffe0ff */
[----:B------:R-:W-:Y:S05]  /*84f0*/  @!P0 BRA `(.L_x_136) ;  /* 0x0000000000408947 */ /* 0x000fea0003800000 */
[----:B------:R-:W1:Y:S01]  /*8500*/  LDCU.64 UR8, c[0x4][0x70] ;  /* 0x01000e00ff0877ac */ /* 0x000e620008000a00 */
[----:B------:R-:W-:Y:S01]  /*8510*/  MOV R3, 0x0 ;  /* 0x0000000000037802 */ /* 0x000fe20000000f00 */
[----:B------:R-:W-:Y:S02]  /*8520*/  HFMA2 R12, -RZ, RZ, 0, 5.9604644775390625e-08 ;  /* 0x00000001ff0c7431 */ /* 0x000fe400000001ff */
[----:B------:R-:W-:Y:S02]  /*8530*/  IMAD.MOV.U32 R8, RZ, RZ, 0x192 ;  /* 0x00000192ff087424 */ /* 0x000fe400078e00ff */
[----:B------:R-:W-:Y:S01]  /*8540*/  IMAD.MOV.U32 R13, RZ, RZ, RZ ;  /* 0x000000ffff0d7224 */ /* 0x000fe200078e00ff */
[----:B------:R-:W4:Y:S01]  /*8550*/  LDCU.64 UR6, c[0x4][0x78] ;  /* 0x01000f00ff0677ac */ /* 0x000f220008000a00 */
[----:B------:R-:W2:Y:S01]  /*8560*/  LDC.64 R2, c[0x4][R3] ;  /* 0x0100000003027b82 */ /* 0x000ea20000000a00 */
[----:B------:R-:W5:Y:S01]  /*8570*/  LDCU.64 UR4, c[0x4][0x10] ;  /* 0x01000200ff0477ac */ /* 0x000f620008000a00 */
[----:B-1----:R-:W-:Y:S01]  /*8580*/  MOV R5, UR9 ;  /* 0x0000000900057c02 */ /* 0x002fe20008000f00 */
[----:B------:R-:W-:Y:S01]  /*8590*/  IMAD.U32 R4, RZ, RZ, UR8 ;  /* 0x00000008ff047e24 */ /* 0x000fe2000f8e00ff */
[----:B----4-:R-:W-:Y:S01]  /*85a0*/  MOV R7, UR7 ;  /* 0x0000000700077c02 */ /* 0x010fe20008000f00 */
[----:B------:R-:W-:Y:S01]  /*85b0*/  IMAD.U32 R6, RZ, RZ, UR6 ;  /* 0x00000006ff067e24 */ /* 0x000fe2000f8e00ff */
[----:B-----5:R-:W-:Y:S01]  /*85c0*/  MOV R11, UR5 ;  /* 0x00000005000b7c02 */ /* 0x020fe20008000f00 */
[----:B------:R-:W-:Y:S02]  /*85d0*/  IMAD.U32 R10, RZ, RZ, UR4 ;  /* 0x00000004ff0a7e24 */ /* 0x000fe4000f8e00ff */
[----:B------:R-:W-:Y:S07]  /*85e0*/  LEPC R20, `(.L_x_136) ;  /* 0x000000001014794e */ /* 0x000fee0000000000 */
[----:B--23--:R-:W-:Y:S05]  /*85f0*/  CALL.ABS.NOINC R2 ;  /* 0x0000000002007343 */ /* 0x00cfea0003c00000 */
.L_x_136:
[C---:B-1----:R-:W-:Y:S01]  /*8600*/  SHF.L.U32 R40, R48.reuse, 0x10, RZ ;  /* 0x0000001030287819 */ /* 0x042fe200000006ff */
[----:B------:R-:W-:Y:S05]  /*8610*/  WARPSYNC.ALL ;  /* 0x0000000000007948 */ /* 0x000fea0003800000 */
[----:B------:R-:W-:Y:S01]  /*8620*/  R2UR UR4, R39 ;  /* 0x00000000270472ca */ /* 0x000fe200000e0000 */
[----:B------:R-:W-:Y:S01]  /*8630*/  BSSY.RECONVERGENT B0, `(.L_x_137) ;  /* 0x000008f000007945 */ /* 0x000fe20003800200 */
[----:B------:R-:W-:Y:S02]  /*8640*/  LOP3.LUT R43, R48, 0xffff0000, RZ, 0xc0, !PT ;  /* 0xffff0000302b7812 */ /* 0x000fe400078ec0ff */
[----:B------:R-:W-:Y:S02]  /*8650*/  SHF.L.U32 R42, R49, 0x10, RZ ;  /* 0x00000010312a7819 */ /* 0x000fe400000006ff */
[C---:B------:R-:W-:Y:S02]  /*8660*/  SHF.L.U32 R45, R51.reuse, 0x10, RZ ;  /* 0x00000010332d7819 */ /* 0x040fe400000006ff */
[----:B------:R-:W-:Y:S02]  /*8670*/  LOP3.LUT R44, R51, 0xffff0000, RZ, 0xc0, !PT ;  /* 0xffff0000332c7812 */ /* 0x000fe400078ec0ff */
[----:B------:R-:W-:Y:S02]  /*8680*/  ISETP.NE.AND P6, PT, R97, RZ, PT ;  /* 0x000000ff6100720c */ /* 0x000fe40003fc5270 */
[----:B------:R-:W-:Y:S01]  /*8690*/  ISETP.NE.AND P0, PT, R96, RZ, PT ;  /* 0x000000ff6000720c */ /* 0x000fe20003f05270 */
[----:B------:R-:W1:Y:S01]  /*86a0*/  LDTM.x32 R4, tmem[UR4+0x40] ;  /* 0x00004004000479ee */ /* 0x000e6200082c0000 */
[----:B------:R-:W-:Y:S09]  /*86b0*/  MOV R61, UR45 ;  /* 0x0000002d003d7c02 */ /* 0x000ff20008000f00 */
[----:B------:R-:W-:Y:S02]  /*86c0*/  @P6 LEA R61, R61, UR44, 0x3 ;  /* 0x0000002c3d3d6c11 */ /* 0x000fe4000f8e18ff */
[----:B------:R-:W-:Y:S02]  /*86d0*/  @P6 SHF.L.U32 R104, R91, 0x1f, RZ ;  /* 0x0000001f5b686819 */ /* 0x000fe400000006ff */
[----:B------:R-:W-:Y:S02]  /*86e0*/  @P6 IADD3 R62, PT, PT, R61, 0xa0, RZ ;  /* 0x000000a03d3e6810 */ /* 0x000fe40007ffe0ff */
[----:B------:R-:W-:Y:S02]  /*86f0*/  LEA R61, R47, UR44, 0x3 ;  /* 0x0000002c2f3d7c11 */ /* 0x000fe4000f8e18ff */
[----:B------:R-:W-:Y:S01]  /*8700*/  @P6 PRMT R62, R99, 0x654, R62 ;  /* 0x00000654633e6816 */ /* 0x000fe2000000003e */
[C---:B-1----:R-:W-:Y:S01]  /*8710*/  FMUL R0, R38.reuse, R4 ;  /* 0x0000000426007220 */ /* 0x042fe20000400000 */
[C---:B------:R-:W-:Y:S01]  /*8720*/  FMUL R2, R38.reuse, R5 ;  /* 0x0000000526027220 */ /* 0x040fe20000400000 */
[C---:B------:R-:W-:Y:S01]  /*8730*/  FMUL R3, R38.reuse, R6 ;  /* 0x0000000626037220 */ /* 0x040fe20000400000 */
        /* <DEDUP_REMOVED lines=8> */
[----:B---3--:R-:W-:Y:S01]  /*87c0*/  F2FP.BF16.F32.PACK_AB R68, R2, R0 ;  /* 0x000000000244723e */ /* 0x008fe200000010ff */
[----:B------:R-:W-:Y:S01]  /*87d0*/  FMUL R5, R38, R9 ;  /* 0x0000000926057220 */ /* 0x000fe20000400000 */
[C---:B------:R-:W-:Y:S01]  /*87e0*/  FFMA R7, R41.reuse, R40, R7 ;  /* 0x0000002829077223 */ /* 0x040fe20000000007 */
[----:B------:R-:W-:Y:S01]  /*87f0*/  SHF.L.U32 R40, R56, 0x10, RZ ;  /* 0x0000001038287819 */ /* 0x000fe200000006ff */
[C---:B------:R-:W-:Y:S01]  /*8800*/  FMUL R6, R38.reuse, R10 ;  /* 0x0000000a26067220 */ /* 0x040fe20000400000 */
[C---:B------:R-:W-:Y:S01]  /*8810*/  FMUL R11, R38.reuse, R11 ;  /* 0x0000000b260b7220 */ /* 0x040fe20000400000 */
[----:B------:R-:W-:Y:S01]  /*8820*/  FFMA R4, R41, R43, R4 ;  /* 0x0000002b29047223 */ /* 0x000fe20000000004 */
[----:B------:R-:W-:Y:S01]  /*8830*/  SHF.L.U32 R43, R57, 0x10, RZ ;  /* 0x00000010392b7819 */ /* 0x000fe200000006ff */
[----:B------:R-:W-:Y:S01]  /*8840*/  FMUL R8, R38, R12 ;  /* 0x0000000c26087220 */ /* 0x000fe20000400000 */
[----:B------:R-:W-:Y:S01]  /*8850*/  F2FP.BF16.F32.PACK_AB R69, R7, R3 ;  /* 0x000000030745723e */ /* 0x000fe200000010ff */
[C---:B------:R-:W-:Y:S01]  /*8860*/  FFMA R5, R41.reuse, R42, R5 ;  /* 0x0000002a29057223 */ /* 0x040fe20000000005 */
[----:B------:R-:W-:Y:S01]  /*8870*/  LOP3.LUT R42, R56, 0xffff0000, RZ, 0xc0, !PT ;  /* 0xffff0000382a7812 */ /* 0x000fe200078ec0ff */
[----:B------:R-:W-:Y:S01]  /*8880*/  FFMA R6, R41, R45, R6 ;  /* 0x0000002d29067223 */ /* 0x000fe20000000006 */
[----:B------:R-:W-:Y:S01]  /*8890*/  SHF.L.U32 R45, R65, 0x10, RZ ;  /* 0x00000010412d7819 */ /* 0x000fe200000006ff */
[----:B------:R-:W-:Y:S01]  /*88a0*/  FFMA R11, R41, R44, R11 ;  /* 0x0000002c290b7223 */ /* 0x000fe2000000000b */
[----:B------:R-:W-:Y:S01]  /*88b0*/  F2FP.BF16.F32.PACK_AB R70, R5, R4 ;  /* 0x000000040546723e */ /* 0x000fe200000010ff */
[----:B------:R-:W-:Y:S01]  /*88c0*/  FFMA R8, R41, R40, R8 ;  /* 0x0000002829087223 */ /* 0x000fe20000000008 */
[----:B------:R-:W-:Y:S01]  /*88d0*/  LOP3.LUT R40, R57, 0xffff0000, RZ, 0xc0, !PT ;  /* 0xffff000039287812 */ /* 0x000fe200078ec0ff */
[C---:B------:R-:W-:Y:S01]  /*88e0*/  FMUL R9, R38.reuse, R13 ;  /* 0x0000000d26097220 */ /* 0x040fe20000400000 */
[----:B------:R-:W-:Y:S01]  /*88f0*/  F2FP.BF16.F32.PACK_AB R71, R11, R6 ;  /* 0x000000060b47723e */ /* 0x000fe200000010ff */
[C---:B------:R-:W-:Y:S01]  /*8900*/  FMUL R10, R38.reuse, R14 ;  /* 0x0000000e260a7220 */ /* 0x040fe20000400000 */
[----:B------:R-:W-:Y:S01]  /*8910*/  LOP3.LUT R44, R75, 0xffff0000, RZ, 0xc0, !PT ;  /* 0xffff00004b2c7812 */ /* 0x000fe200078ec0ff */
[----:B------:R-:W-:Y:S01]  /*8920*/  FMUL R15, R38, R15 ;  /* 0x0000000f260f7220 */ /* 0x000fe20000400000 */
        /* <DEDUP_REMOVED lines=8> */
[----:B------:R-:W-:Y:S01]  /*89b0*/  FMUL R13, R38, R17 ;  /* 0x00000011260d7220 */ /* 0x000fe20000400000 */
[----:B------:R-:W-:Y:S01]  /*89c0*/  F2FP.BF16.F32.PACK_AB R53, R15, R10 ;  /* 0x0000000a0f35723e */ /* 0x000fe200000010ff */
[C---:B------:R-:W-:Y:S01]  /*89d0*/  FFMA R12, R41.reuse, R42, R12 ;  /* 0x0000002a290c7223 */ /* 0x040fe2000000000c */
[----:B------:R-:W-:Y:S01]  /*89e0*/  LOP3.LUT R42, R64, 0xffff0000, RZ, 0xc0, !PT ;  /* 0xffff0000402a7812 */ /* 0x000fe200078ec0ff */
[C---:B------:R-:W-:Y:S01]  /*89f0*/  FMUL R14, R38.reuse, R18 ;  /* 0x00000012260e7220 */ /* 0x040fe20000400000 */
[----:B------:R-:W-:Y:S01]  /*8a00*/  FFMA R13, R41, R40, R13 ;  /* 0x00000028290d7223 */ /* 0x000fe2000000000d */
[----:B------:R-:W-:Y:S01]  /*8a10*/  LOP3.LUT R40, R59, 0xffff0000, RZ, 0xc0, !PT ;  /* 0xffff00003b287812 */ /* 0x000fe200078ec0ff */
[----:B------:R1:W-:Y:S01]  /*8a20*/  STS.128 [R94+0x4000], R68 ;  /* 0x004000445e007388 */ /* 0x0003e20000000c00 */
[----:B------:R-:W-:Y:S01]  /*8a30*/  FMUL R19, R38, R19 ;  /* 0x0000001326137220 */ /* 0x000fe20000400000 */
[----:B------:R-:W-:Y:S01]  /*8a40*/  FFMA R14, R41, R43, R14 ;  /* 0x0000002b290e7223 */ /* 0x000fe2000000000e */
[----:B------:R-:W-:Y:S01]  /*8a50*/  SHF.L.U32 R43, R64, 0x10, RZ ;  /* 0x00000010402b7819 */ /* 0x000fe200000006ff */
[C---:B------:R-:W-:Y:S01]  /*8a60*/  FMUL R16, R38.reuse, R20 ;  /* 0x0000001426107220 */ /* 0x040fe20000400000 */
        /* <DEDUP_REMOVED lines=18> */
[C---:B------:R-:W-:Y:S01]  /*8b90*/  FMUL R22, R38.reuse, R26 ;  /* 0x0000001a26167220 */ /* 0x040fe20000400000 */
[----:B------:R-:W-:Y:S01]  /*8ba0*/  FMUL R27, R38, R27 ;  /* 0x0000001b261b7220 */ /* 0x000fe20000400000 */
[----:B------:R-:W-:Y:S01]  /*8bb0*/  FFMA R20, R41, R43, R20 ;  /* 0x0000002b29147223 */ /* 0x000fe20000000014 */
[----:B------:R-:W-:Y:S01]  /*8bc0*/  SHF.L.U32 R43, R73, 0x10, RZ ;  /* 0x00000010492b7819 */ /* 0x000fe200000006ff */
[C---:B------:R-:W-:Y:S01]  /*8bd0*/  FFMA R21, R41.reuse, R40, R21 ;  /* 0x0000002829157223 */ /* 0x040fe20000000015 */
[C---:B------:R-:W-:Y:S01]  /*8be0*/  FFMA R22, R41.reuse, R45, R22 ;  /* 0x0000002d29167223 */ /* 0x040fe20000000016 */
[C---:B------:R-:W-:Y:S01]  /*8bf0*/  FFMA R27, R41.reuse, R42, R27 ;  /* 0x0000002a291b7223 */ /* 0x040fe2000000001b */
[----:B------:R-:W-:Y:S01]  /*8c00*/  SHF.L.U32 R40, R72, 0x10, RZ ;  /* 0x0000001048287819 */ /* 0x000fe200000006ff */
[----:B------:R-:W-:Y:S01]  /*8c10*/  FMUL R24, R38, R28 ;  /* 0x0000001c26187220 */ /* 0x000fe20000400000 */
[----:B------:R-:W-:Y:S01]  /*8c20*/  LOP3.LUT R42, R72, 0xffff0000, RZ, 0xc0, !PT ;  /* 0xffff0000482a7812 */ /* 0x000fe200078ec0ff */
[C---:B------:R-:W-:Y:S01]  /*8c30*/  FMUL R25, R38.reuse, R29 ;  /* 0x0000001d26197220 */ /* 0x040fe20000400000 */
[C---:B------:R-:W-:Y:S01]  /*8c40*/  FMUL R26, R38.reuse, R30 ;  /* 0x0000001e261a7220 */ /* 0x040fe20000400000 */
[----:B------:R-:W-:Y:S01]  /*8c50*/  FFMA R24, R41, R40, R24 ;  /* 0x0000002829187223 */ /* 0x000fe20000000018 */
[----:B------:R-:W-:Y:S01]  /*8c60*/  LOP3.LUT R40, R73, 0xffff0000, RZ, 0xc0, !PT ;  /* 0xffff000049287812 */ /* 0x000fe200078ec0ff */
[C---:B------:R-:W-:Y:S01]  /*8c70*/  FFMA R25, R41.reuse, R42, R25 ;  /* 0x0000002a29197223 */ /* 0x040fe20000000019 */
        /* <DEDUP_REMOVED lines=42> */
.L_x_138:
[----:B------:R-:W-:Y:S05]  /*8f20*/  BSYNC.RECONVERGENT B0 ;  /* 0x0000000000007941 */ /* 0x000fea0003800200 */
.L_x_137:
        /* <DEDUP_REMOVED lines=21> */
.L_x_142:
[----:B------:R-:W-:Y:S05]  /*9080*/  BSYNC B0 ;  /* 0x0000000000007941 */ /* 0x000fea0003800000 */
.L_x_141:
[----:B------:R-:W-:Y:S11]  /*9090*/  ISETP.NE.AND P0, PT, R60, RZ, PT ;  /* 0x000000ff3c00720c */ /* 0x000ff60003f05270 */
[----:B------:R-:W-:Y:S02]  /*90a0*/  @!UPT UIADD3 URZ, UPT, UPT, URZ, URZ, URZ ;  /* 0x000000fffffff290 */ /* 0x000fe4000fffe0ff */
[----:B------:R4:W1:Y:S04]  /*90b0*/  @P0 LDS.128 R48, [R3] ;  /* 0x0000000003300984 */ /* 0x0008680000000c00 */
[----:B------:R4:W1:Y:S04]  /*90c0*/  @P0 LDS.128 R56, [R2+0x10] ;  /* 0x0000100002380984 */ /* 0x0008680000000c00 */
[----:B------:R4:W1:Y:S04]  /*90d0*/  @P0 LDS.128 R64, [R0+0x20] ;  /* 0x0000200000400984 */ /* 0x0008680000000c00 */
[----:B------:R4:W1:Y:S02]  /*90e0*/  @P0 LDS.128 R72, [R47+0x30] ;  /* 0x000030002f480984 */ /* 0x0008640000000c00 */
.L_x_140:
[----:B------:R-:W-:Y:S05]  /*90f0*/  BSYNC B1 ;  /* 0x0000000000017941 */ /* 0x000fea0003800000 */
.L_x_139:
[----:B----4-:R-:W-:Y:S05]  /*9100*/  VIADD R0, R39, 0x60 ;  /* 0x0000006027007836 */ /* 0x010fea0000000000 */
[----:B------:R-:W-:Y:S04]  /*9110*/  SHF.R.U32.HI R0, RZ, 0x15, R0 ;  /* 0x00000015ff007819 */ /* 0x000fe80000011600 */
[----:B------:R-:W-:Y:S11]  /*9120*/  LOP3.LUT P0, RZ, R0, 0x3, R81, 0x48, !PT ;  /* 0x0000000300ff7812 */ /* 0x000ff60007804851 */
[----:B------:R-:W-:Y:S02]  /*9130*/  @!UPT UIADD3 URZ, UPT, UPT, URZ, URZ, URZ ;  /* 0x000000fffffff290 */ /* 0x000fe4000fffe0ff */
[----:B------:R-:W-:Y:S05]  /*9140*/  @!P0 BRA `(.L_x_144) ;  /* 0x0000000000408947 */ /* 0x000fea0003800000 */
[----:B------:R-:W4:Y:S01]  /*9150*/  LDCU.64 UR8, c[0x4][0x70] ;  /* 0x01000e00ff0877ac */ /* 0x000f220008000a00 */
[----:B------:R-:W-:Y:S01]  /*9160*/  MOV R3, 0x0 ;  /* 0x0000000000037802 */ /* 0x000fe20000000f00 */
[----:B------:R-:W-:Y:S02]  /*9170*/  HFMA2 R12, -RZ, RZ, 0, 5.9604644775390625e-08 ;  /* 0x00000001ff0c7431 */ /* 0x000fe400000001ff */
[----:B------:R-:W-:Y:S02]  /*9180*/  IMAD.MOV.U32 R8, RZ, RZ, 0x192 ;  /* 0x00000192ff087424 */ /* 0x000fe400078e00ff */
[----:B------:R-:W-:Y:S01]  /*9190*/  IMAD.MOV.U32 R13, RZ, RZ, RZ ;  /* 0x000000ffff0d7224 */ /* 0x000fe200078e00ff */
[----:B------:R-:W5:Y:S01]  /*91a0*/  LDCU.64 UR6, c[0x4][0x78] ;  /* 0x01000f00ff0677ac */ /* 0x000f620008000a00 */
[----:B------:R-:W2:Y:S01]  /*91b0*/  LDC.64 R2, c[0x4][R3] ;  /* 0x0100000003027b82 */ /* 0x000ea20000000a00 */
[----:B------:R-:W3:Y:S01]  /*91c0*/  LDCU.64 UR4, c[0x4][0x10] ;  /* 0x01000200ff0477ac */ /* 0x000ee20008000a00 */
[----:B----4-:R-:W-:Y:S01]  /*91d0*/  MOV R5, UR9 ;  /* 0x0000000900057c02 */ /* 0x010fe20008000f00 */
[----:B-1----:R-:W-:Y:S01]  /*91e0*/  IMAD.U32 R4, RZ, RZ, UR8 ;  /* 0x00000008ff047e24 */ /* 0x002fe2000f8e00ff */
[----:B-----5:R-:W-:Y:S01]  /*91f0*/  MOV R7, UR7 ;  /* 0x0000000700077c02 */ /* 0x020fe20008000f00 */
[----:B------:R-:W-:Y:S01]  /*9200*/  IMAD.U32 R6, RZ, RZ, UR6 ;  /* 0x00000006ff067e24 */ /* 0x000fe2000f8e00ff */
[----:B---3--:R-:W-:Y:S01]  /*9210*/  MOV R11, UR5 ;  /* 0x00000005000b7c02 */ /* 0x008fe20008000f00 */
[----:B------:R-:W-:Y:S02]  /*9220*/  IMAD.U32 R10, RZ, RZ, UR4 ;  /* 0x00000004ff0a7e24 */ /* 0x000fe4000f8e00ff */
[----:B------:R-:W-:Y:S07]  /*9230*/  LEPC R20, `(.L_x_144) ;  /* 0x000000001014794e */ /* 0x000fee0000000000 */
[----:B--2---:R-:W-:Y:S05]  /*9240*/  CALL.ABS.NOINC R2 ;  /* 0x0000000002007343 */ /* 0x004fea0003c00000 */
.L_x_144:
[----:B------:R-:W-:Y:S01]  /*9250*/  ISETP.NE.AND P0, PT, R96, RZ, PT ;  /* 0x000000ff6000720c */ /* 0x000fe20003f05270 */
[----:B------:R-:W-:Y:S05]  /*9260*/  WARPSYNC.ALL ;  /* 0x0000000000007948 */ /* 0x000fea0003800000 */
[----:B------:R-:W-:Y:S01]  /*9270*/  R2UR UR4, R39 ;  /* 0x00000000270472ca */ /* 0x000fe200000e0000 */
[----:B------:R-:W-:Y:S01]  /*9280*/  BSSY.RECONVERGENT B0, `(.L_x_145) ;  /* 0x000008c000007945 */ /* 0x000fe20003800200 */
[C---:B-1----:R-:W-:Y:S02]  /*9290*/  SHF.L.U32 R40, R48.reuse, 0x10, RZ ;  /* 0x0000001030287819 */ /* 0x042fe400000006ff */
[----:B------:R-:W-:Y:S02]  /*92a0*/  LOP3.LUT R42, R48, 0xffff0000, RZ, 0xc0, !PT ;  /* 0xffff0000302a7812 */ /* 0x000fe400078ec0ff */
[C---:B------:R-:W-:Y:S02]  /*92b0*/  SHF.L.U32 R43, R49.reuse, 0x10, RZ ;  /* 0x00000010312b7819 */ /* 0x040fe400000006ff */
[----:B------:R-:W-:Y:S02]  /*92c0*/  LOP3.LUT R44, R49, 0xffff0000, RZ, 0xc0, !PT ;  /* 0xffff0000312c7812 */ /* 0x000fe400078ec0ff */
[C---:B------:R-:W-:Y:S02]  /*92d0*/  SHF.L.U32 R45, R50.reuse, 0x10, RZ ;  /* 0x00000010322d7819 */ /* 0x040fe400000006ff */
[----:B------:R-:W-:Y:S01]  /*92e0*/  LOP3.LUT R46, R50, 0xffff0000, RZ, 0xc0, !PT ;  /* 0xffff0000322e7812 */ /* 0x000fe200078ec0ff */
[----:B------:R-:W1:Y:S01]  /*92f0*/  LDTM.x32 R4, tmem[UR4+0x60] ;  /* 0x00006004000479ee */ /* 0x000e6200082c0000 */
[C---:B------:R-:W-:Y:S01]  /*9300*/  SHF.L.U32 R47, R51.reuse, 0x10, RZ ;  /* 0x00000010332f7819 */ /* 0x040fe200000006ff */
[----:B------:R-:W-:Y:S01]  /*9310*/  NOP ;  /* 0x0000000000007918 */ /* 0x000fe20000000000 */
[----:B------:R-:W-:Y:S02]  /*9320*/  LOP3.LUT R48, R51, 0xffff0000, RZ, 0xc0, !PT ;  /* 0xffff000033307812 */ /* 0x000fe400078ec0ff */
[C---:B------:R-:W-:Y:S02]  /*9330*/  SHF.L.U32 R49, R56.reuse, 0x10, RZ ;  /* 0x0000001038317819 */ /* 0x040fe400000006ff */
[----:B------:R-:W-:Y:S02]  /*9340*/  LOP3.LUT R51, R56, 0xffff0000, RZ, 0xc0, !PT ;  /* 0xffff000038337812 */ /* 0x000fe400078ec0ff */
[C---:B------:R-:W-:Y:S02]  /*9350*/  SHF.L.U32 R50, R57.reuse, 0x10, RZ ;  /* 0x0000001039327819 */ /* 0x040fe400000006ff */
[----:B---3--:R-:W-:Y:S02]  /*9360*/  LOP3.LUT R52, R57, 0xffff0000, RZ, 0xc0, !PT ;  /* 0xffff000039347812 */ /* 0x008fe400078ec0ff */
[C---:B------:R-:W-:Y:S02]  /*9370*/  SHF.L.U32 R53, R58.reuse, 0x10, RZ ;  /* 0x000000103a357819 */ /* 0x040fe400000006ff */
[----:B------:R-:W-:Y:S02]  /*9380*/  LOP3.LUT R54, R58, 0xffff0000, RZ, 0xc0, !PT ;  /* 0xffff00003a367812 */ /* 0x000fe400078ec0ff */
[C---:B------:R-:W-:Y:S02]  /*9390*/  SHF.L.U32 R55, R59.reuse, 0x10, RZ ;  /* 0x000000103b377819 */ /* 0x040fe400000006ff */
[----:B------:R-:W-:Y:S02]  /*93a0*/  IADD3 R98, PT, PT, R98, 0x110, RZ ;  /* 0x0000011062627810 */ /* 0x000fe40007ffe0ff */
[----:B------:R-:W-:Y:S02]  /*93b0*/  LOP3.LUT R56, R59, 0xffff0000, RZ, 0xc0, !PT ;  /* 0xffff00003b387812 */ /* 0x000fe400078ec0ff */
[----:B------:R-:W-:Y:S01]  /*93c0*/  SHF.L.U32 R57, R64, 0x10, RZ ;  /* 0x0000001040397819 */ /* 0x000fe200000006ff */
[----:B-1----:R-:W-:Y:S01]  /*93d0*/  FMUL R4, R38, R4 ;  /* 0x0000000426047220 */ /* 0x002fe20000400000 */
[----:B------:R-:W-:Y:S01]  /*93e0*/  LOP3.LUT R58, R64, 0xffff0000, RZ, 0xc0, !PT ;  /* 0xffff0000403a7812 */ /* 0x000fe200078ec0ff */
[----:B------:R-:W-:Y:S01]  /*93f0*/  FMUL R5, R38, R5 ;  /* 0x0000000526057220 */ /* 0x000fe20000400000 */
[----:B------:R-:W-:Y:S01]  /*9400*/  LOP3.LUT R98, R98, 0xfefffff8, RZ, 0xc0, !PT ;  /* 0xfefffff862627812 */ /* 0x000fe200078ec0ff */
[C---:B------:R-:W-:Y:S01]  /*9410*/  FFMA R4, R41.reuse, R40, R4 ;  /* 0x0000002829047223 */ /* 0x040fe20000000004 */
[C---:B------:R-:W-:Y:S01]  /*9420*/  FMUL R6, R38.reuse, R6 ;  /* 0x0000000626067220 */ /* 0x040fe20000400000 */
[----:B------:R-:W-:Y:S01]  /*9430*/  FFMA R5, R41, R42, R5 ;  /* 0x0000002a29057223 */ /* 0x000fe20000000005 */
[----:B------:R-:W-:Y:S01]  /*9440*/  SHF.L.U32 R59, R65, 0x10, RZ ;  /* 0x00000010413b7819 */ /* 0x000fe200000006ff */
[----:B------:R1:W-:Y:S01]  /*9450*/  SYNCS.ARRIVE.TRANS64.RED.A1T0 RZ, [R98+URZ], RZ ;  /* 0x000000ff62ff79a7 */ /* 0x0003e200081004ff */
[----:B------:R-:W-:Y:S01]  /*9460*/  FFMA R6, R41, R43, R6 ;  /* 0x0000002b29067223 */ /* 0x000fe20000000006 */
[C---:B------:R-:W-:Y:S01]  /*9470*/  FMUL R7, R38.reuse, R7 ;  /* 0x0000000726077220 */ /* 0x040fe20000400000 */
[----:B------:R-:W-:Y:S01]  /*9480*/  F2FP.BF16.F32.PACK_AB R100, R5, R4 ;  /* 0x000000040564723e */ /* 0x000fe200000010ff */
[C---:B------:R-:W-:Y:S01]  /*9490*/  FMUL R8, R38.reuse, R8 ;  /* 0x0000000826087220 */ /* 0x040fe20000400000 */
[----:B------:R-:W-:Y:S01]  /*94a0*/  FMUL R9, R38, R9 ;  /* 0x0000000926097220 */ /* 0x000fe20000400000 */
[----:B------:R-:W-:Y:S01]  /*94b0*/  LOP3.LUT R60, R65, 0xffff0000, RZ, 0xc0, !PT ;  /* 0xffff0000413c7812 */ /* 0x000fe200078ec0ff */
[C---:B------:R-:W-:Y:S01]  /*94c0*/  FFMA R7, R41.reuse, R44, R7 ;  /* 0x0000002c29077223 */ /* 0x040fe20000000007 */
[C---:B------:R-:W-:Y:S01]  /*94d0*/  FFMA R8, R41.reuse, R45, R8 ;  /* 0x0000002d29087223 */ /* 0x040fe20000000008 */
[----:B------:R-:W-:Y:S01]  /*94e0*/  SHF.L.U32 R61, R66, 0x10, RZ ;  /* 0x00000010423d7819 */ /* 0x000fe200000006ff */
[----:B------:R-:W-:Y:S01]  /*94f0*/  FFMA R9, R41, R46, R9 ;  /* 0x0000002e29097223 */ /* 0x000fe20000000009 */
[C---:B------:R-:W-:Y:S01]  /*9500*/  FMUL R10, R38.reuse, R10 ;  /* 0x0000000a260a7220 */ /* 0x040fe20000400000 */
[----:B------:R-:W-:Y:S01]  /*9510*/  F2FP.BF16.F32.PACK_AB R101, R7, R6 ;  /* 0x000000060765723e */ /* 0x000fe200000010ff */
[C---:B------:R-:W-:Y:S01]  /*9520*/  FMUL R11, R38.reuse, R11 ;  /* 0x0000000b260b7220 */ /* 0x040fe20000400000 */
[----:B------:R-:W-:Y:S01]  /*9530*/  FMUL R0, R38, R12 ;  /* 0x0000000c26007220 */ /* 0x000fe20000400000 */
[----:B------:R-:W-:Y:S01]  /*9540*/  F2FP.BF16.F32.PACK_AB R102, R9, R8 ;  /* 0x000000080966723e */ /* 0x000fe200000010ff */
[C---:B------:R-:W-:Y:S01]  /*9550*/  FFMA R10, R41.reuse, R47, R10 ;  /* 0x0000002f290a7223 */ /* 0x040fe2000000000a */
[C---:B------:R-:W-:Y:S01]  /*9560*/  FFMA R11, R41.reuse, R48, R11 ;  /* 0x00000030290b7223 */ /* 0x040fe2000000000b */
[----:B------:R-:W-:Y:S01]  /*9570*/  LOP3.LUT R62, R66, 0xffff0000, RZ, 0xc0, !PT ;  /* 0xffff0000423e7812 */ /* 0x000fe200078ec0ff */
[----:B------:R-:W-:Y:S01]  /*9580*/  FFMA R0, R41, R49, R0 ;  /* 0x0000003129007223 */ /* 0x000fe20000000000 */
[C---:B------:R-:W-:Y:S01]  /*9590*/  FMUL R2, R38.reuse, R13 ;  /* 0x0000000d26027220 */ /* 0x040fe20000400000 */
[----:B------:R-:W-:Y:S01]  /*95a0*/  SHF.L.U32 R63, R67, 0x10, RZ ;  /* 0x00000010433f7819 */ /* 0x000fe200000006ff */
[C---:B------:R-:W-:Y:S01]  /*95b0*/  FMUL R3, R38.reuse, R14 ;  /* 0x0000000e26037220 */ /* 0x040fe20000400000 */
[----:B------:R-:W-:Y:S01]  /*95c0*/  F2FP.BF16.F32.PACK_AB R103, R11, R10 ;  /* 0x0000000a0b67723e */ /* 0x000fe200000010ff */
[----:B------:R-:W-:Y:S01]  /*95d0*/  FFMA R2, R41, R51, R2 ;  /* 0x0000003329027223 */ /* 0x000fe20000000002 */
[C---:B------:R-:W-:Y:S01]  /*95e0*/  FMUL R15, R38.reuse, R15 ;  /* 0x0000000f260f7220 */ /* 0x040fe20000400000 */
[C---:B------:R-:W-:Y:S01]  /*95f0*/  FMUL R12, R38.reuse, R16 ;  /* 0x00000010260c7220 */ /* 0x040fe20000400000 */
[----:B------:R-:W-:Y:S01]  /*9600*/  FMUL R13, R38, R17 ;  /* 0x00000011260d7220 */ /* 0x000fe20000400000 */
[----:B------:R1:W-:Y:S01]  /*9610*/  STS.128 [R94+0x6000], R100 ;  /* 0x006000645e007388 */ /* 0x0003e20000000c00 */
[----:B------:R-:W-:Y:S01]  /*9620*/  LOP3.LUT R64, R67, 0xffff0000, RZ, 0xc0, !PT ;  /* 0xffff000043407812 */ /* 0x000fe200078ec0ff */
[C---:B------:R-:W-:Y:S01]  /*9630*/  FFMA R3, R41.reuse, R50, R3 ;  /* 0x0000003229037223 */ /* 0x040fe20000000003 */
[----:B------:R-:W-:Y:S01]  /*9640*/  SHF.L.U32 R65, R72, 0x10, RZ ;  /* 0x0000001048417819 */ /* 0x000fe200000006ff */
[C---:B------:R-:W-:Y:S01]  /*9650*/  FFMA R15, R41.reuse, R52, R15 ;  /* 0x00000034290f7223 */ /* 0x040fe2000000000f */
[----:B------:R-:W-:Y:S01]  /*9660*/  F2FP.BF16.F32.PACK_AB R104, R2, R0 ;  /* 0x000000000268723e */ /* 0x000fe200000010ff */
[C---:B------:R-:W-:Y:S01]  /*9670*/  FFMA R12, R41.reuse, R53, R12 ;  /* 0x00000035290c7223 */ /* 0x040fe2000000000c */
[C---:B------:R-:W-:Y:S01]  /*9680*/  FFMA R13, R41.reuse, R54, R13 ;  /* 0x00000036290d7223 */ /* 0x040fe2000000000d */
[C---:B------:R-:W-:Y:S01]  /*9690*/  FMUL R14, R38.reuse, R18 ;  /* 0x00000012260e7220 */ /* 0x040fe20000400000 */
[C---:B------:R-:W-:Y:S01]  /*96a0*/  FMUL R19, R38.reuse, R19 ;  /* 0x0000001326137220 */ /* 0x040fe20000400000 */
[C---:B------:R-:W-:Y:S01]  /*96b0*/  FMUL R16, R38.reuse, R20 ;  /* 0x0000001426107220 */ /* 0x040fe20000400000 */
[C---:B------:R-:W-:Y:S01]  /*96c0*/  FMUL R17, R38.reuse, R21 ;  /* 0x0000001526117220 */ /* 0x040fe20000400000 */
[C---:B------:R-:W-:Y:S01]  /*96d0*/  FFMA R14, R41.reuse, R55, R14 ;  /* 0x00000037290e7223 */ /* 0x040fe2000000000e */
        /* <DEDUP_REMOVED lines=9> */
[----:B------:R-:W-:Y:S01]  /*9770*/  FFMA R23, R41, R60, R23 ;  /* 0x0000003c29177223 */ /* 0x000fe20000000017 */
[C---:B------:R-:W-:Y:S01]  /*9780*/  FMUL R27, R38.reuse, R27 ;  /* 0x0000001b261b7220 */ /* 0x040fe20000400000 */
[----:B------:R-:W-:Y:S01]  /*9790*/  F2FP.BF16.F32.PACK_AB R105, R15, R3 ;  /* 0x000000030f69723e */ /* 0x000fe200000010ff */
[----:B------:R-:W-:Y:S01]  /*97a0*/  FFMA R20, R41, R61, R20 ;  /* 0x0000003d29147223 */ /* 0x000fe20000000014 */
[----:B------:R-:W-:Y:S01]  /*97b0*/  F2FP.BF16.F32.PACK_AB R106, R13, R12 ;  /* 0x0000000c0d6a723e */ /* 0x000fe200000010ff */
[----:B------:R-:W-:Y:S01]  /*97c0*/  FMUL R24, R38, R28 ;  /* 0x0000001c26187220 */ /* 0x000fe20000400000 */
[----:B------:R-:W-:Y:S01]  /*97d0*/  F2FP.BF16.F32.PACK_AB R107, R19, R14 ;  /* 0x0000000e136b723e */ /* 0x000fe200000010ff */
[----:B------:R-:W-:Y:S01]  /*97e0*/  FFMA R21, R41, R62, R21 ;  /* 0x0000003e29157223 */ /* 0x000fe20000000015 */
[----:B------:R-:W-:Y:S01]  /*97f0*/  LOP3.LUT R66, R72, 0xffff0000, RZ, 0xc0, !PT ;  /* 0xffff000048427812 */ /* 0x000fe200078ec0ff */
[C---:B------:R-:W-:Y:S01]  /*9800*/  FMUL R25, R38.reuse, R29 ;  /* 0x0000001d26197220 */ /* 0x040fe20000400000 */
[----:B------:R-:W-:Y:S01]  /*9810*/  SHF.L.U32 R67, R73, 0x10, RZ ;  /* 0x0000001049437819 */ /* 0x000fe200000006ff */
[----:B------:R1:W-:Y:S01]  /*9820*/  STS.128 [R93+0x6010], R104 ;  /* 0x006010685d007388 */ /* 0x0003e20000000c00 */
[----:B------:R-:W-:Y:S01]  /*9830*/  FFMA R22, R41, R63, R22 ;  /* 0x0000003f29167223 */ /* 0x000fe20000000016 */
[----:B------:R-:W-:Y:S01]  /*9840*/  LOP3.LUT R68, R73, 0xffff0000, RZ, 0xc0, !PT ;  /* 0xffff000049447812 */ /* 0x000fe200078ec0ff */
[----:B------:R-:W-:Y:S01]  /*9850*/  FMUL R26, R38, R30 ;  /* 0x0000001e261a7220 */ /* 0x000fe20000400000 */
[C---:B------:R-:W-:Y:S01]  /*9860*/  FFMA R27, R41.reuse, R64, R27 ;  /* 0x00000040291b7223 */ /* 0x040fe2000000001b */
[----:B------:R-:W-:Y:S01]  /*9870*/  SHF.L.U32 R69, R74, 0x10, RZ ;  /* 0x000000104a457819 */ /* 0x000fe200000006ff */
[----:B------:R-:W-:Y:S01]  /*9880*/  FMUL R31, R38, R31 ;  /* 0x0000001f261f7220 */ /* 0x000fe20000400000 */
[C---:B------:R-:W-:Y:S01]  /*9890*/  FFMA R24, R41.reuse, R65, R24 ;  /* 0x0000004129187223 */ /* 0x040fe20000000018 */
[----:B------:R-:W-:Y:S01]  /*98a0*/  LOP3.LUT R70, R74, 0xffff0000, RZ, 0xc0, !PT ;  /* 0xffff00004a467812 */ /* 0x000fe200078ec0ff */
[C---:B------:R-:W-:Y:S01]  /*98b0*/  FMUL R28, R38.reuse, R32 ;  /* 0x00000020261c7220 */ /* 0x040fe20000400000 */
[----:B------:R-:W-:Y:S01]  /*98c0*/  FFMA R25, R41, R66, R25 ;  /* 0x0000004229197223 */ /* 0x000fe20000000019 */
[----:B------:R-:W-:Y:S01]  /*98d0*/  SHF.L.U32 R71, R75, 0x10, RZ ;  /* 0x000000104b477819 */ /* 0x000fe200000006ff */
[C---:B------:R-:W-:Y:S01]  /*98e0*/  FMUL R29, R38.reuse, R33 ;  /* 0x00000021261d7220 */ /* 0x040fe20000400000 */
[----:B------:R-:W-:Y:S01]  /*98f0*/  FFMA R26, R41, R67, R26 ;  /* 0x00000043291a7223 */ /* 0x000fe2000000001a */
[----:B------:R-:W-:Y:S01]  /*9900*/  LOP3.LUT R72, R75, 0xffff0000, RZ, 0xc0, !PT ;  /* 0xffff00004b487812 */ /* 0x000fe200078ec0ff */
        /* <DEDUP_REMOVED lines=26> */
[----:B------:R-:W-:Y:S02]  /*9ab0*/  UIADD3 UR9, UPT, UPT, UR49, 0x60, URZ ;  /* 0x0000006031097890 */ /* 0x000fe4000fffe0ff */
[----:B------:R-:W-:Y:S01]  /*9ac0*/  UIADD3 UR8, UPT, UPT, UR44, 0x6200, URZ ;  /* 0x000062002c087890 */ /* 0x000fe2000fffe0ff */
[----:B------:R-:W-:Y:S01]  /*9ad0*/  UMOV UR10, UR50 ;  /* 0x00000032000a7c82 */ /* 0x000fe20008000000 */
[----:B------:R-:W-:Y:S01]  /*9ae0*/  UMOV UR11, UR36 ;  /* 0x00000024000b7c82 */ /* 0x000fe20008000000 */
[----:B---3--:R-:W-:Y:S04]  /*9af0*/  UIADD3 UR4, UP0, UPT, UR6, 0x680, URZ ;  /* 0x0000068006047890 */ /* 0x008fe8000ff1e0ff */
[----:B------:R-:W-:Y:S09]  /*9b00*/  UIADD3.X UR5, UPT, UPT, URZ, UR7, URZ, UP0, !UPT ;  /* 0x00000007ff057290 */ /* 0x000ff200087fe4ff */
[----:B------:R3:W-:Y:S01]  /*9b10*/  UTMASTG.3D [UR8], [UR4] ;  /* 0x00000008040073b5 */ /* 0x0007e20008010000 */
[----:B------:R0:W-:Y:S01]  /*9b20*/  UTMACMDFLUSH ;  /* 0x00000000000079b7 */ /* 0x0001e20000000000 */
[----:B---3--:R-:W-:Y:S04]  /*9b30*/  DEPBAR.LE SB0, 0x1 ;  /* 0x000080400000791a */ /* 0x008fe80000000000 */
.L_x_146:
[----:B------:R-:W-:Y:S05]  /*9b40*/  BSYNC.RECONVERGENT B0 ;  /* 0x0000000000007941 */ /* 0x000fea0003800200 */
.L_x_145:
[----:B------:R-:W-:Y:S01]  /*9b50*/  BAR.SYNC.DEFER_BLOCKING 0x1, 0x80 ;  /* 0x0042000000007b1d */ /* 0x000fe20000010000 */
[----:B------:R-:W-:Y:S01]  /*9b60*/  UISETP.NE.AND UP0, UPT, UR47, -0x4, UPT ;  /* 0xfffffffc2f00788c */ /* 0x000fe2000bf05270 */
[----:B------:R-:W-:Y:S08]  /*9b70*/  IADD3 R0, PT, PT, R36, 0x1, RZ ;  /* 0x0000000124007810 */ /* 0x000ff00007ffe0ff */
[----:B------:R-:W-:Y:S05]  /*9b80*/  BRA.U !UP0, `(.L_x_147) ;  /* 0x0000000108247547 */ /* 0x000fea000b800000 */
[----:B------:R-:W-:Y:S01]  /*9b90*/  ISETP.NE.AND P0, PT, R97, RZ, PT ;  /* 0x000000ff6100720c */ /* 0x000fe20003f05270 */
[----:B------:R-:W-:Y:S01]  /*9ba0*/  IMAD.U32 R2, RZ, RZ, UR46 ;  /* 0x0000002eff027e24 */ /* 0x000fe2000f8e00ff */
[----:B------:R-:W-:Y:S04]  /*9bb0*/  UIADD3 UR4, UPT, UPT, UR46, 0x1, URZ ;  /* 0x000000012e047890 */ /* 0x000fe8000fffe0ff */
[----:B------:R-:W-:Y:S04]  /*9bc0*/  UISETP.NE.AND UP0, UPT, UR4, 0x4, UPT ;  /* 0x000000040400788c */ /* 0x000fe8000bf05270 */
[----:B------:R-:W-:Y:S03]  /*9bd0*/  USEL UR46, UR4, URZ, UP0 ;  /* 0x000000ff042e7287 */ /* 0x000fe60008000000 */
[----:B------:R-:W-:Y:S05]  /*9be0*/  @P0 LEA R2, R2, UR44, 0x3 ;  /* 0x0000002c02020c11 */ /* 0x000fea000f8e18ff */
[----:B------:R-:W-:Y:S05]  /*9bf0*/  @P0 VIADD R2, R2, 0xa0 ;  /* 0x000000a002020836 */ /* 0x000fea0000000000 */
[----:B------:R-:W-:Y:S04]  /*9c00*/  @P0 PRMT R2, R99, 0x654, R2 ;  /* 0x0000065463020816 */ /* 0x000fe80000000002 */
[----:B------:R3:W-:Y:S03]  /*9c10*/  @P0 SYNCS.ARRIVE.TRANS64.RED.A1T0 RZ, [R2+URZ], RZ ;  /* 0x000000ff02ff09a7 */ /* 0x0007e600081004ff */
.L_x_147:
[----:B------:R-:W-:Y:S01]  /*9c20*/  R2UR UR5, R82 ;  /* 0x00000000520572ca */ /* 0x000fe200000e0000 */
[----:B------:R-:W-:Y:S01]  /*9c30*/  UISETP.NE.AND UP0, UPT, UR61, URZ, UPT ;  /* 0x000000ff3d00728c */ /* 0x000fe2000bf05270 */
[----:B------:R-:W-:Y:S01]  /*9c40*/  R2UR UR4, R83 ;  /* 0x00000000530472ca */ /* 0x000fe200000e0000 */
[----:B------:R-:W-:Y:S01]  /*9c50*/  UIADD3 UR47, UPT, UPT, UR47, 0x4, URZ ;  /* 0x000000042f2f7890 */ /* 0x000fe2000fffe0ff */
[----:B------:R-:W-:Y:S01]  /*9c60*/  ISETP.NE.AND P0, PT, R87, 0x2, PT ;  /* 0x000000025700780c */ /* 0x000fe20003f05270 */
[----:B------:R-:W-:Y:S01]  /*9c70*/  UMOV UR36, UR60 ;  /* 0x0000003c00247c82 */ /* 0x000fe20008000000 */
[----:B------:R-:W-:Y:S02]  /*9c80*/  ISETP.NE.AND P1, PT, R0, 0x4, PT ;  /* 0x000000040000780c */ /* 0x000fe40003f25270 */
[----:B---3--:R-:W-:Y:S02]  /*9c90*/  SEL R2, RZ, 0x1, P0 ;  /* 0x00000001ff027807 */ /* 0x008fe40000000000 */
[----:B------:R-:W-:Y:S02]  /*9ca0*/  SEL R3, RZ, 0x1, P1 ;  /* 0x00000001ff037807 */ /* 0x000fe40000800000 */
[----:B------:R-:W-:Y:S01]  /*9cb0*/  LOP3.LUT R89, R89, R2, RZ, 0x3c, !PT ;  /* 0x0000000259597212 */ /* 0x000fe200078e3cff */
[----:B------:R-:W-:Y:S01]  /*9cc0*/  UIADD3 UR34, UPT, UPT, UR37, UR5, URZ ;  /* 0x0000000525227290 */ /* 0x000fe2000fffe0ff */
[----:B------:R-:W-:Y:S01]  /*9cd0*/  LOP3.LUT R90, R90, R3, RZ, 0x3c, !PT ;  /* 0x000000035a5a7212 */ /* 0x000fe200078e3cff */
[----:B------:R-:W-:Y:S01]  /*9ce0*/  UIADD3 UR35, UPT, UPT, UR38, UR4, URZ ;  /* 0x0000000426237290 */ /* 0x000fe2000fffe0ff */
[----:B------:R-:W-:Y:S02]  /*9cf0*/  SEL R87, R87, RZ, P0 ;  /* 0x000000ff57577207 */ /* 0x000fe40000000000 */
[----:B------:R-:W-:Y:S01]  /*9d00*/  SEL R36, R0, RZ, P1 ;  /* 0x000000ff00247207 */ /* 0x000fe20000800000 */
[----:B------:R-:W-:Y:S08]  /*9d10*/  BRA.U UP0, `(.L_x_148) ;  /* 0xffffffbd00f07547 */ /* 0x000ff0000b83ffff */
[----:B------:R-:W-:-:S13]  /*9d20*/  R2UR UR4, R84 ;  /* 0x00000000540472ca */ /* 0x000fda00000e0000 */
[----:B------:R-:W-:-:S09]  /*9d30*/  UISETP.NE.AND UP0, UPT, UR4, URZ, UPT ;  /* 0x000000ff0400728c */ /* 0x000fd2000bf05270 */
[----:B------:R-:W-:Y:S05]  /*9d40*/  BRA.U !UP0, `(.L_x_149) ;  /* 0x0000000108487547 */ /* 0x000fea000b800000 */
[----:B------:R-:W3:Y:S02]  /*9d50*/  LDCU.64 UR4, c[0x0][0x890] ;  /* 0x00011200ff0477ac */ /* 0x000ee40008000a00 */
[----:B---3--:R-:W-:-:S04]  /*9d60*/  UISETP.NE.U32.AND UP0, UPT, UR4, URZ, UPT ;  /* 0x000000ff0400728c */ /* 0x008fc8000bf05070 */
[----:B------:R-:W-:-:S09]  /*9d70*/  UISETP.NE.AND.EX UP0, UPT, UR5, URZ, UPT, UP0 ;  /* 0x000000ff0500728c */ /* 0x000fd2000bf05300 */
[----:B------:R-:W-:Y:S05]  /*9d80*/  BRA.U UP0, `(.L_x_150) ;  /* 0x00000001000c7547 */ /* 0x000fea000b800000 */
[----:B------:R-:W-:-:S13]  /*9d90*/  FSETP.NEU.AND P0, PT, R41, RZ, PT ;  /* 0x000000ff2900720b */ /* 0x000fda0003f0d000 */
[----:B------:R-:W-:Y:S05]  /*9da0*/  @!P0 EXIT ;  /* 0x000000000000894d */ /* 0x000fea0003800000 */
[----:B------:R-:W-:Y:S05]  /*9db0*/  BRA `(.L_x_149) ;  /* 0x00000000002c7947 */ /* 0x000fea0003800000 */
.L_x_150:
[----:B------:R-:W-:Y:S01]  /*9dc0*/  ISETP.NE.AND P0, PT, R86, RZ, PT ;  /* 0x000000ff5600720c */ /* 0x000fe20003f05270 */
[----:B------:R-:W-:-:S12]  /*9dd0*/  BSSY.RECONVERGENT B0, `(.L_x_149) ;  /* 0x0000009000007945 */ /* 0x000fd80003800200 */
[----:B------:R-:W-:Y:S05]  /*9de0*/  @P0 BRA `(.L_x_151) ;  /* 0x0000000000140947 */ /* 0x000fea0003800000 */
[----:B------:R-:W3:Y:S02]  /*9df0*/  LDCU.64 UR4, c[0x0][0x888] ;  /* 0x00011100ff0477ac */ /* 0x000ee40008000a00 */
[----:B---3--:R-:W-:-:S04]  /*9e00*/  ISETP.NE.U32.AND P0, PT, RZ, UR4, PT ;  /* 0x00000004ff007c0c */ /* 0x008fc8000bf05070 */
[----:B------:R-:W-:-:S13]  /*9e10*/  ISETP.NE.AND.EX P0, PT, RZ, UR5, PT, P0 ;  /* 0x00000005ff007c0c */ /* 0x000fda000bf05300 */
[----:B------:R-:W-:Y:S05]  /*9e20*/  @!P0 EXIT ;  /* 0x000000000000894d */ /* 0x000fea0003800000 */
[----:B------:R-:W-:Y:S05]  /*9e30*/  BRA `(.L_x_152) ;  /* 0x0000000000087947 */ /* 0x000fea0003800000 */
.L_x_151:
[----:B------:R-:W-:-:S13]  /*9e40*/  FSETP.NEU.AND P0, PT, R41, RZ, PT ;  /* 0x000000ff2900720b */ /* 0x000fda0003f0d000 */
[----:B------:R-:W-:Y:S05]  /*9e50*/  @!P0 EXIT ;  /* 0x000000000000894d */ /* 0x000fea0003800000 */
.L_x_152:
[----:B------:R-:W-:Y:S05]  /*9e60*/  BSYNC.RECONVERGENT B0 ;  /* 0x0000000000007941 */ /* 0x000fea0003800200 */
.L_x_149:
[----:B------:R-:W3:Y:S01]  /*9e70*/  S2UR UR5, SR_CgaCtaId ;  /* 0x00000000000579c3 */ /* 0x000ee20000008800 */
[----:B------:R-:W-:Y:S01]  /*9e80*/  ULEA UR4, UR46, UR44, 0x3 ;  /* 0x0000002c2e047291 */ /* 0x000fe2000f8e18ff */
[----:B------:R-:W-:-:S04]  /*9e90*/  DEPBAR.LE SB0, 0x0 ;  /* 0x000080000000791a */ /* 0x000fc80000000000 */
[----:B------:R-:W-:-:S04]  /*9ea0*/  UIADD3 UR4, UPT, UPT, UR4, 0xa0, URZ ;  /* 0x000000a004047890 */ /* 0x000fc8000fffe0ff */
[----:B---3--:R-:W-:-:S09]  /*9eb0*/  UPRMT UR4, UR5, 0x654, UR4 ;  /* 0x0000065405047896 */ /* 0x008fd20008000004 */
[----:B------:R-:W-:Y:S01]  /*9ec0*/  SYNCS.ARRIVE.TRANS64.RED.A1T0 RZ, [UR4], RZ ;  /* 0x000000ffffff79a7 */ /* 0x000fe20008100404 */
[----:B------:R-:W-:Y:S05]  /*9ed0*/  EXIT ;  /* 0x000000000000794d */ /* 0x000fea0003800000 */
.L_x_24:
[----:B-1----:R1:W3:Y:S02]  /*9ee0*/  SYNCS.PHASECHK.TRANS64.TRYWAIT P0, [R0+URZ+0x140], R3 ;  /* 0x00014003000075a7 */ /* 0x0022e400080011ff */
[----:B---3--:R-:W-:Y:S05]  /*9ef0*/  @!P0 NANOSLEEP.SYNCS 0x989680 ;  /* 0x009896800000895d */ /* 0x008fea0003900000 */
[----:B------:R-:W3:Y:S02]  /*9f00*/  @!P0 SYNCS.PHASECHK.TRANS64 P0, [R0+URZ+0x140], R3 ;  /* 0x00014003000085a7 */ /* 0x000ee400080010ff */
[----:B---3--:R-:W-:Y:S05]  /*9f10*/  @!P0 BRA `(.L_x_24) ;  /* 0xfffffffc00f08947 */ /* 0x008fea000383ffff */
[----:B------:R-:W-:Y:S05]  /*9f20*/  BRA `(.L_x_153) ;  /* 0xffffff7c00347947 */ /* 0x000fea000383ffff */
.L_x_27:
[----:B-1----:R-:W-:-:S07]  /*9f30*/  MOV R0, UR33 ;  /* 0x0000002100007c02 */ /* 0x002fce0008000f00 */
.L_x_154:
[----:B-1----:R1:W3:Y:S02]  /*9f40*/  SYNCS.PHASECHK.TRANS64.TRYWAIT P0, [R0+URZ+0x40], R3 ;  /* 0x00004003000075a7 */ /* 0x0022e400080011ff */
[----:B---3--:R-:W-:Y:S05]  /*9f50*/  @!P0 NANOSLEEP.SYNCS 0x989680 ;  /* 0x009896800000895d */ /* 0x008fea0003900000 */
[----:B------:R-:W3:Y:S02]  /*9f60*/  @!P0 SYNCS.PHASECHK.TRANS64 P0, [R0+URZ+0x40], R3 ;  /* 0x00004003000085a7 */ /* 0x000ee400080010ff */
[----:B---3--:R-:W-:Y:S05]  /*9f70*/  @!P0 BRA `(.L_x_154) ;  /* 0xfffffffc00f08947 */ /* 0x008fea000383ffff */
[----:B------:R-:W-:Y:S05]  /*9f80*/  BRA `(.L_x_26) ;  /* 0xffffff7c00847947 */ /* 0x000fea000383ffff */
.L_x_34:
[----:B-1----:R-:W-:-:S07]  /*9f90*/  MOV R0, UR9 ;  /* 0x0000000900007c02 */ /* 0x002fce0008000f00 */
.L_x_155:
[----:B-1----:R1:W3:Y:S02]  /*9fa0*/  SYNCS.PHASECHK.TRANS64.TRYWAIT P0, [R0+URZ+0x40], R3 ;  /* 0x00004003000075a7 */ /* 0x0022e400080011ff */
[----:B---3--:R-:W-:Y:S05]  /*9fb0*/  @!P0 NANOSLEEP.SYNCS 0x989680 ;  /* 0x009896800000895d */ /* 0x008fea0003900000 */
[----:B------:R-:W3:Y:S02]  /*9fc0*/  @!P0 SYNCS.PHASECHK.TRANS64 P0, [R0+URZ+0x40], R3 ;  /* 0x00004003000085a7 */ /* 0x000ee400080010ff */
[----:B---3--:R-:W-:Y:S05]  /*9fd0*/  @!P0 BRA `(.L_x_155) ;  /* 0xfffffffc00f08947 */ /* 0x008fea000383ffff */
[----:B------:R-:W-:Y:S05]  /*9fe0*/  BRA `(.L_x_33) ;  /* 0xffffff8000487947 */ /* 0x000fea000383ffff */
.L_x_39:
[----:B-1----:R1:W3:Y:S02]  /*9ff0*/  SYNCS.PHASECHK.TRANS64.TRYWAIT P0, [R3+URZ+0xd0], R0 ;  /* 0x0000d000030075a7 */ /* 0x0022e400080011ff */
[----:B---3--:R-:W-:Y:S05]  /*a000*/  @!P0 NANOSLEEP.SYNCS 0x989680 ;  /* 0x009896800000895d */ /* 0x008fea0003900000 */
[----:B------:R-:W3:Y:S02]  /*a010*/  @!P0 SYNCS.PHASECHK.TRANS64 P0, [R3+URZ+0xd0], R0 ;  /* 0x0000d000030085a7 */ /* 0x000ee400080010ff */
[----:B---3--:R-:W-:Y:S05]  /*a020*/  @!P0 BRA `(.L_x_39) ;  /* 0xfffffffc00f08947 */ /* 0x008fea000383ffff */
[----:B------:R-:W-:Y:S05]  /*a030*/  BRA `(.L_x_156) ;  /* 0xffffff8000ec7947 */ /* 0x000fea000383ffff */
.L_x_43:
[----:B-1----:R-:W-:-:S07]  /*a040*/  MOV R0, UR4 ;  /* 0x0000000400007c02 */ /* 0x002fce0008000f00 */
.L_x_157:
[----:B-1----:R1:W3:Y:S02]  /*a050*/  SYNCS.PHASECHK.TRANS64.TRYWAIT P0, [R0+URZ], R3 ;  /* 0x00000003000075a7 */ /* 0x0022e400080011ff */
[----:B---3--:R-:W-:Y:S05]  /*a060*/  @!P0 NANOSLEEP.SYNCS 0x989680 ;  /* 0x009896800000895d */ /* 0x008fea0003900000 */
[----:B------:R-:W3:Y:S02]  /*a070*/  @!P0 SYNCS.PHASECHK.TRANS64 P0, [R0+URZ], R3 ;  /* 0x00000003000085a7 */ /* 0x000ee400080010ff */
[----:B---3--:R-:W-:Y:S05]  /*a080*/  @!P0 BRA `(.L_x_157) ;  /* 0xfffffffc00f08947 */ /* 0x008fea000383ffff */
[----:B------:R-:W-:Y:S05]  /*a090*/  BRA `(.L_x_158) ;  /* 0xffffff8800987947 */ /* 0x000fea000383ffff */
.L_x_44:
[----:B------:R-:W-:-:S07]  /*a0a0*/  MOV R0, UR5 ;  /* 0x0000000500007c02 */ /* 0x000fce0008000f00 */
.L_x_159:
[----:B-1----:R1:W3:Y:S02]  /*a0b0*/  SYNCS.PHASECHK.TRANS64.TRYWAIT P0, [R0+URZ], R3 ;  /* 0x00000003000075a7 */ /* 0x0022e400080011ff */
[----:B---3--:R-:W-:Y:S05]  /*a0c0*/  @!P0 NANOSLEEP.SYNCS 0x989680 ;  /* 0x009896800000895d */ /* 0x008fea0003900000 */
[----:B------:R-:W3:Y:S02]  /*a0d0*/  @!P0 SYNCS.PHASECHK.TRANS64 P0, [R0+URZ], R3 ;  /* 0x00000003000085a7 */ /* 0x000ee400080010ff */
[----:B---3--:R-:W-:Y:S05]  /*a0e0*/  @!P0 BRA `(.L_x_159) ;  /* 0xfffffffc00f08947 */ /* 0x008fea000383ffff */
[----:B------:R-:W-:Y:S05]  /*a0f0*/  BRA `(.L_x_160) ;  /* 0xffffff8800a47947 */ /* 0x000fea000383ffff */
.L_x_45:
[----:B------:R-:W-:-:S07]  /*a100*/  MOV R0, UR5 ;  /* 0x0000000500007c02 */ /* 0x000fce0008000f00 */
.L_x_161:
[----:B-1----:R1:W3:Y:S02]  /*a110*/  SYNCS.PHASECHK.TRANS64.TRYWAIT P0, [R0+URZ], R3 ;  /* 0x00000003000075a7 */ /* 0x0022e400080011ff */
[----:B---3--:R-:W-:Y:S05]  /*a120*/  @!P0 NANOSLEEP.SYNCS 0x989680 ;  /* 0x009896800000895d */ /* 0x008fea0003900000 */
[----:B------:R-:W3:Y:S02]  /*a130*/  @!P0 SYNCS.PHASECHK.TRANS64 P0, [R0+URZ], R3 ;  /* 0x00000003000085a7 */ /* 0x000ee400080010ff */
[----:B---3--:R-:W-:Y:S05]  /*a140*/  @!P0 BRA `(.L_x_161) ;  /* 0xfffffffc00f08947 */ /* 0x008fea000383ffff */
[----:B------:R-:W-:Y:S05]  /*a150*/  BRA `(.L_x_162) ;  /* 0xffffff8800b07947 */ /* 0x000fea000383ffff */
.L_x_46:
[----:B------:R-:W-:-:S07]  /*a160*/  MOV R0, UR5 ;  /* 0x0000000500007c02 */ /* 0x000fce0008000f00 */
.L_x_163:
[----:B-1----:R1:W3:Y:S02]  /*a170*/  SYNCS.PHASECHK.TRANS64.TRYWAIT P0, [R0+URZ], R3 ;  /* 0x00000003000075a7 */ /* 0x0022e400080011ff */
[----:B---3--:R-:W-:Y:S05]  /*a180*/  @!P0 NANOSLEEP.SYNCS 0x989680 ;  /* 0x009896800000895d */ /* 0x008fea0003900000 */
[----:B------:R-:W3:Y:S02]  /*a190*/  @!P0 SYNCS.PHASECHK.TRANS64 P0, [R0+URZ], R3 ;  /* 0x00000003000085a7 */ /* 0x000ee400080010ff */
[----:B---3--:R-:W-:Y:S05]  /*a1a0*/  @!P0 BRA `(.L_x_163) ;  /* 0xfffffffc00f08947 */ /* 0x008fea000383ffff */
[----:B------:R-:W-:Y:S05]  /*a1b0*/  BRA `(.L_x_164) ;  /* 0xffffff8800bc7947 */ /* 0x000fea000383ffff */
.L_x_47:
[----:B------:R-:W-:-:S07]  /*a1c0*/  MOV R0, UR5 ;  /* 0x0000000500007c02 */ /* 0x000fce0008000f00 */
.L_x_165:
[----:B-1----:R1:W3:Y:S02]  /*a1d0*/  SYNCS.PHASECHK.TRANS64.TRYWAIT P0, [R0+URZ], R3 ;  /* 0x00000003000075a7 */ /* 0x0022e400080011ff */
[----:B---3--:R-:W-:Y:S05]  /*a1e0*/  @!P0 NANOSLEEP.SYNCS 0x989680 ;  /* 0x009896800000895d */ /* 0x008fea0003900000 */
[----:B------:R-:W3:Y:S02]  /*a1f0*/  @!P0 SYNCS.PHASECHK.TRANS64 P0, [R0+URZ], R3 ;  /* 0x00000003000085a7 */ /* 0x000ee400080010ff */
[----:B---3--:R-:W-:Y:S05]  /*a200*/  @!P0 BRA `(.L_x_165) ;  /* 0xfffffffc00f08947 */ /* 0x008fea000383ffff */
[----:B------:R-:W-:Y:S05]  /*a210*/  BRA `(.L_x_166) ;  /* 0xffffff8800c87947 */ /* 0x000fea000383ffff */
.L_x_48:
[----:B------:R-:W-:-:S07]  /*a220*/  MOV R0, UR5 ;  /* 0x0000000500007c02 */ /* 0x000fce0008000f00 */
.L_x_167:
[----:B-1----:R1:W3:Y:S02]  /*a230*/  SYNCS.PHASECHK.TRANS64.TRYWAIT P0, [R0+URZ], R3 ;  /* 0x00000003000075a7 */ /* 0x0022e400080011ff */
[----:B---3--:R-:W-:Y:S05]  /*a240*/  @!P0 NANOSLEEP.SYNCS 0x989680 ;  /* 0x009896800000895d */ /* 0x008fea0003900000 */
[----:B------:R-:W3:Y:S02]  /*a250*/  @!P0 SYNCS.PHASECHK.TRANS64 P0, [R0+URZ], R3 ;  /* 0x00000003000085a7 */ /* 0x000ee400080010ff */
[----:B---3--:R-:W-:Y:S05]  /*a260*/  @!P0 BRA `(.L_x_167) ;  /* 0xfffffffc00f08947 */ /* 0x008fea000383ffff */
[----:B------:R-:W-:Y:S05]  /*a270*/  BRA `(.L_x_168) ;  /* 0xffffff8800d47947 */ /* 0x000fea000383ffff */
.L_x_49:
[----:B------:R-:W-:-:S07]  /*a280*/  MOV R0, UR5 ;  /* 0x0000000500007c02 */ /* 0x000fce0008000f00 */
.L_x_169:
[----:B-1----:R1:W3:Y:S02]  /*a290*/  SYNCS.PHASECHK.TRANS64.TRYWAIT P0, [R0+URZ], R3 ;  /* 0x00000003000075a7 */ /* 0x0022e400080011ff */
[----:B---3--:R-:W-:Y:S05]  /*a2a0*/  @!P0 NANOSLEEP.SYNCS 0x989680 ;  /* 0x009896800000895d */ /* 0x008fea0003900000 */
[----:B------:R-:W3:Y:S02]  /*a2b0*/  @!P0 SYNCS.PHASECHK.TRANS64 P0, [R0+URZ], R3 ;  /* 0x00000003000085a7 */ /* 0x000ee400080010ff */
[----:B---3--:R-:W-:Y:S05]  /*a2c0*/  @!P0 BRA `(.L_x_169) ;  /* 0xfffffffc00f08947 */ /* 0x008fea000383ffff */
[----:B------:R-:W-:Y:S05]  /*a2d0*/  BRA `(.L_x_170) ;  /* 0xffffff8800e07947 */ /* 0x000fea000383ffff */
.L_x_52:
[----:B--2---:R2:W3:Y:S02]  /*a2e0*/  SYNCS.PHASECHK.TRANS64.TRYWAIT P0, [R0+URZ+0x130], R5 ;  /* 0x00013005000075a7 */ /* 0x0044e400080011ff */
[----:B---3--:R-:W-:Y:S05]  /*a2f0*/  @!P0 NANOSLEEP.SYNCS 0x989680 ;  /* 0x009896800000895d */ /* 0x008fea0003900000 */
[----:B------:R-:W3:Y:S02]  /*a300*/  @!P0 SYNCS.PHASECHK.TRANS64 P0, [R0+URZ+0x130], R5 ;  /* 0x00013005000085a7 */ /* 0x000ee400080010ff */
[----:B---3--:R-:W-:Y:S05]  /*a310*/  @!P0 BRA `(.L_x_52) ;  /* 0xfffffffc00f08947 */ /* 0x008fea000383ffff */
[----:B------:R-:W-:Y:S05]  /*a320*/  BRA `(.L_x_171) ;  /* 0xffffff8c00447947 */ /* 0x000fea000383ffff */
.L_x_53:
[----:B------:R-:W-:-:S07]  /*a330*/  MOV R0, UR4 ;  /* 0x0000000400007c02 */ /* 0x000fce0008000f00 */
.L_x_172:
[----:B--2---:R2:W3:Y:S02]  /*a340*/  SYNCS.PHASECHK.TRANS64.TRYWAIT P0, [R0+URZ+0xe0], R7 ;  /* 0x0000e007000075a7 */ /* 0x0044e400080011ff */
[----:B---3--:R-:W-:Y:S05]  /*a350*/  @!P0 NANOSLEEP.SYNCS 0x989680 ;  /* 0x009896800000895d */ /* 0x008fea0003900000 */
[----:B------:R-:W3:Y:S02]  /*a360*/  @!P0 SYNCS.PHASECHK.TRANS64 P0, [R0+URZ+0xe0], R7 ;  /* 0x0000e007000085a7 */ /* 0x000ee400080010ff */
[----:B---3--:R-:W-:Y:S05]  /*a370*/  @!P0 BRA `(.L_x_172) ;  /* 0xfffffffc00f08947 */ /* 0x008fea000383ffff */
[----:B------:R-:W-:Y:S05]  /*a380*/  BRA `(.L_x_173) ;  /* 0xffffff8c00547947 */ /* 0x000fea000383ffff */
.L_x_54:
[----:B--2---:R2:W3:Y:S02]  /*a390*/  SYNCS.PHASECHK.TRANS64.TRYWAIT P1, [R0+URZ+0xd0], R5 ;  /* 0x0000d005000075a7 */ /* 0x0044e400080211ff */
[----:B---3--:R-:W-:Y:S05]  /*a3a0*/  @!P1 NANOSLEEP.SYNCS 0x989680 ;  /* 0x009896800000995d */ /* 0x008fea0003900000 */
[----:B------:R-:W3:Y:S02]  /*a3b0*/  @!P1 SYNCS.PHASECHK.TRANS64 P1, [R0+URZ+0xd0], R5 ;  /* 0x0000d005000095a7 */ /* 0x000ee400080210ff */
[----:B---3--:R-:W-:Y:S05]  /*a3c0*/  @!P1 BRA `(.L_x_54) ;  /* 0xfffffffc00f09947 */ /* 0x008fea000383ffff */
[----:B------:R-:W-:Y:S05]  /*a3d0*/  BRA `(.L_x_174) ;  /* 0xffffff8c00847947 */ /* 0x000fea000383ffff */
.L_x_57:
[----:B------:R-:W-:-:S07]  /*a3e0*/  MOV R0, UR4 ;  /* 0x0000000400007c02 */ /* 0x000fce0008000f00 */
.L_x_175:
[----:B--2---:R2:W3:Y:S02]  /*a3f0*/  SYNCS.PHASECHK.TRANS64.TRYWAIT P0, [R0+URZ+0xe0], R3 ;  /* 0x0000e003000075a7 */ /* 0x0044e400080011ff */
[----:B---3--:R-:W-:Y:S05]  /*a400*/  @!P0 NANOSLEEP.SYNCS 0x989680 ;  /* 0x009896800000895d */ /* 0x008fea0003900000 */
[----:B------:R-:W3:Y:S02]  /*a410*/  @!P0 SYNCS.PHASECHK.TRANS64 P0, [R0+URZ+0xe0], R3 ;  /* 0x0000e003000085a7 */ /* 0x000ee400080010ff */
[----:B---3--:R-:W-:Y:S05]  /*a420*/  @!P0 BRA `(.L_x_175) ;  /* 0xfffffffc00f08947 */ /* 0x008fea000383ffff */
[----:B------:R-:W-:Y:S05]  /*a430*/  BRA `(.L_x_56) ;  /* 0xffffff8c00d87947 */ /* 0x000fea000383ffff */
.L_x_66:
[----:B--2---:R-:W-:-:S04]  /*a440*/  MOV R5, UR5 ;  /* 0x0000000500057c02 */ /* 0x004fc80008000f00 */
[----:B------:R2:W3:Y:S03]  /*a450*/  SYNCS.PHASECHK.TRANS64.TRYWAIT P0, [R5+URZ+0x8], R6 ;  /* 0x00000806050075a7 */ /* 0x0004e600080011ff */
[----:B---3--:R-:W-:Y:S05]  /*a460*/  @!P0 NANOSLEEP.SYNCS 0x989680 ;  /* 0x009896800000895d */ /* 0x008fea0003900000 */
[----:B------:R-:W3:Y:S02]  /*a470*/  @!P0 SYNCS.PHASECHK.TRANS64 P0, [R5+URZ+0x8], R6 ;  /* 0x00000806050085a7 */ /* 0x000ee400080010ff */
[----:B---3--:R-:W-:Y:S05]  /*a480*/  @!P0 BRA `(.L_x_66) ;  /* 0xfffffffc00ec8947 */ /* 0x008fea000383ffff */
[----:B------:R-:W-:Y:S05]  /*a490*/  BRA `(.L_x_65) ;  /* 0xffffff9000907947 */ /* 0x000fea000383ffff */
.L_x_68:
[----:B------:R-:W-:Y:S01]  /*a4a0*/  BSSY B0, `(.L_x_176) ;  /* 0x0000006000007945 */ /* 0x000fe20003800000 */
[----:B------:R-:W-:-:S07]  /*a4b0*/  MOV R15, 0xffffffff ;  /* 0xffffffff000f7802 */ /* 0x000fce0000000f00 */
[----:B-12--5:R-:W-:Y:S05]  /*a4c0*/  WARPSYNC.COLLECTIVE R15, `(.L_x_177) ;  /* 0x000000000f0c7348 */ /* 0x026fea0003c00000 */
[----:B------:R-:W-:Y:S02]  /*a4d0*/  ELECT P6, UR79, PT ;  /* 0x00000000004f782f */ /* 0x000fe400038c0000 */
[----:B------:R-:W-:Y:S01]  /*a4e0*/  MOV R14, UR79 ;  /* 0x0000004f000e7c02 */ /* 0x000fe20008000f00 */
[----:B-12--5:R-:W-:Y:S10]  /*a4f0*/  ENDCOLLECTIVE ;  /* 0x000000000000791b */ /* 0x026ff40003800000 */
.L_x_177:
[----:B------:R-:W-:Y:S05]  /*a500*/  BSYNC B0 ;  /* 0x0000000000007941 */ /* 0x000fea0003800000 */
.L_x_176:
[----:B------:R-:W-:Y:S01]  /*a510*/  PLOP3.LUT P0, PT, P6, PT, PT, 0x80, 0x8 ;  /* 0x000000000008781c */ /* 0x000fe2000370f070 */
[----:B------:R-:W-:-:S12]  /*a520*/  BRA `(.L_x_178) ;  /* 0xffffff9000bc7947 */ /* 0x000fd8000383ffff */
.L_x_70:
[----:B--2---:R-:W-:-:S04]  /*a530*/  MOV R3, UR5 ;  /* 0x0000000500037c02 */ /* 0x004fc80008000f00 */
[----:B------:R2:W3:Y:S03]  /*a540*/  SYNCS.PHASECHK.TRANS64.TRYWAIT P0, [R3+URZ+0x8], R4 ;  /* 0x00000804030075a7 */ /* 0x0004e600080011ff */
[----:B---3--:R-:W-:Y:S05]  /*a550*/  @!P0 NANOSLEEP.SYNCS 0x989680 ;  /* 0x009896800000895d */ /* 0x008fea0003900000 */
[----:B------:R-:W3:Y:S02]  /*a560*/  @!P0 SYNCS.PHASECHK.TRANS64 P0, [R3+URZ+0x8], R4 ;  /* 0x00000804030085a7 */ /* 0x000ee400080010ff */
[----:B---3--:R-:W-:Y:S05]  /*a570*/  @!P0 BRA `(.L_x_70) ;  /* 0xfffffffc00ec8947 */ /* 0x008fea000383ffff */
[----:B------:R-:W-:Y:S05]  /*a580*/  BRA `(.L_x_69) ;  /* 0xffffff9000c07947 */ /* 0x000fea000383ffff */
.L_x_71:
[----:B-1----:R1:W2:Y:S02]  /*a590*/  SYNCS.PHASECHK.TRANS64.TRYWAIT P0, [R0+URZ+0xd0], R5 ;  /* 0x0000d005000075a7 */ /* 0x0022a400080011ff */
[----:B--2---:R-:W-:Y:S05]  /*a5a0*/  @!P0 NANOSLEEP.SYNCS 0x989680 ;  /* 0x009896800000895d */ /* 0x004fea0003900000 */
[----:B------:R-:W2:Y:S02]  /*a5b0*/  @!P0 SYNCS.PHASECHK.TRANS64 P0, [R0+URZ+0xd0], R5 ;  /* 0x0000d005000085a7 */ /* 0x000ea400080010ff */
[----:B--2---:R-:W-:Y:S05]  /*a5c0*/  @!P0 BRA `(.L_x_71) ;  /* 0xfffffffc00f08947 */ /* 0x004fea000383ffff */
[----:B------:R-:W-:Y:S05]  /*a5d0*/  BRA `(.L_x_179) ;  /* 0xffffff9400ac7947 */ /* 0x000fea000383ffff */
.L_x_73:
[----:B------:R-:W-:-:S07]  /*a5e0*/  MOV R0, UR31 ;  /* 0x0000001f00007c02 */ /* 0x000fce0008000f00 */
.L_x_180:
[----:B-1----:R1:W2:Y:S02]  /*a5f0*/  SYNCS.PHASECHK.TRANS64.TRYWAIT P0, [R0+URZ+0x110], R5 ;  /* 0x00011005000075a7 */ /* 0x0022a400080011ff */
[----:B--2---:R-:W-:Y:S05]  /*a600*/  @!P0 NANOSLEEP.SYNCS 0x989680 ;  /* 0x009896800000895d */ /* 0x004fea0003900000 */
[----:B------:R-:W2:Y:S02]  /*a610*/  @!P0 SYNCS.PHASECHK.TRANS64 P0, [R0+URZ+0x110], R5 ;  /* 0x00011005000085a7 */ /* 0x000ea400080010ff */
[----:B--2---:R-:W-:Y:S05]  /*a620*/  @!P0 BRA `(.L_x_180) ;  /* 0xfffffffc00f08947 */ /* 0x004fea000383ffff */
[----:B------:R-:W-:Y:S05]  /*a630*/  BRA `(.L_x_181) ;  /* 0xffffff9400f87947 */ /* 0x000fea000383ffff */
.L_x_76:
[----:B------:R-:W-:Y:S07]  /*a640*/  MOV R0, UR5 ;  /* 0x0000000500007c02 */ /* 0x000fee0008000f00 */
.L_x_182:
[----:B-1----:R1:W2:Y:S02]  /*a650*/  SYNCS.PHASECHK.TRANS64.TRYWAIT P0, [R0+URZ], R5 ;  /* 0x00000005000075a7 */ /* 0x0022a400080011ff */
[----:B--2---:R-:W-:Y:S05]  /*a660*/  @!P0 NANOSLEEP.SYNCS 0x989680 ;  /* 0x009896800000895d */ /* 0x004fea0003900000 */
[----:B------:R-:W2:Y:S02]  /*a670*/  @!P0 SYNCS.PHASECHK.TRANS64 P0, [R0+URZ], R5 ;  /* 0x00000005000085a7 */ /* 0x000ea400080010ff */
[----:B--2---:R-:W-:Y:S05]  /*a680*/  @!P0 BRA `(.L_x_182) ;  /* 0xfffffffc00f08947 */ /* 0x004fea000383ffff */
[----:B------:R-:W-:Y:S05]  /*a690*/  BRA `(.L_x_75) ;  /* 0xffffff98000c7947 */ /* 0x000fea000383ffff */
.L_x_80:
[----:B-1----:R-:W-:-:S07]  /*a6a0*/  MOV R0, UR4 ;  /* 0x0000000400007c02 */ /* 0x002fce0008000f00 */
.L_x_183:
[----:B-1----:R1:W2:Y:S02]  /*a6b0*/  SYNCS.PHASECHK.TRANS64.TRYWAIT P0, [R0+URZ], R3 ;  /* 0x00000003000075a7 */ /* 0x0022a400080011ff */
[----:B--2---:R-:W-:Y:S05]  /*a6c0*/  @!P0 NANOSLEEP.SYNCS 0x989680 ;  /* 0x009896800000895d */ /* 0x004fea0003900000 */
[----:B------:R-:W2:Y:S02]  /*a6d0*/  @!P0 SYNCS.PHASECHK.TRANS64 P0, [R0+URZ], R3 ;  /* 0x00000003000085a7 */ /* 0x000ea400080010ff */
[----:B--2---:R-:W-:Y:S05]  /*a6e0*/  @!P0 BRA `(.L_x_183) ;  /* 0xfffffffc00f08947 */ /* 0x004fea000383ffff */
[----:B------:R-:W-:Y:S05]  /*a6f0*/  BRA `(.L_x_184) ;  /* 0xffffff9c00007947 */ /* 0x000fea000383ffff */
.L_x_81:
[----:B------:R-:W-:-:S07]  /*a700*/  MOV R0, UR5 ;  /* 0x0000000500007c02 */ /* 0x000fce0008000f00 */
.L_x_185:
[----:B-1----:R1:W2:Y:S02]  /*a710*/  SYNCS.PHASECHK.TRANS64.TRYWAIT P0, [R0+URZ], R3 ;  /* 0x00000003000075a7 */ /* 0x0022a400080011ff */
[----:B--2---:R-:W-:Y:S05]  /*a720*/  @!P0 NANOSLEEP.SYNCS 0x989680 ;  /* 0x009896800000895d */ /* 0x004fea0003900000 */
[----:B------:R-:W2:Y:S02]  /*a730*/  @!P0 SYNCS.PHASECHK.TRANS64 P0, [R0+URZ], R3 ;  /* 0x00000003000085a7 */ /* 0x000ea400080010ff */
[----:B--2---:R-:W-:Y:S05]  /*a740*/  @!P0 BRA `(.L_x_185) ;  /* 0xfffffffc00f08947 */ /* 0x004fea000383ffff */
[----:B------:R-:W-:Y:S05]  /*a750*/  BRA `(.L_x_186) ;  /* 0xffffff9c000c7947 */ /* 0x000fea000383ffff */
.L_x_82:
[----:B------:R-:W-:-:S07]  /*a760*/  MOV R0, UR5 ;  /* 0x0000000500007c02 */ /* 0x000fce0008000f00 */
.L_x_187:
[----:B-1----:R1:W2:Y:S02]  /*a770*/  SYNCS.PHASECHK.TRANS64.TRYWAIT P0, [R0+URZ], R3 ;  /* 0x00000003000075a7 */ /* 0x0022a400080011ff */
[----:B--2---:R-:W-:Y:S05]  /*a780*/  @!P0 NANOSLEEP.SYNCS 0x989680 ;  /* 0x009896800000895d */ /* 0x004fea0003900000 */
[----:B------:R-:W2:Y:S02]  /*a790*/  @!P0 SYNCS.PHASECHK.TRANS64 P0, [R0+URZ], R3 ;  /* 0x00000003000085a7 */ /* 0x000ea400080010ff */
[----:B--2---:R-:W-:Y:S05]  /*a7a0*/  @!P0 BRA `(.L_x_187) ;  /* 0xfffffffc00f08947 */ /* 0x004fea000383ffff */
[----:B------:R-:W-:Y:S05]  /*a7b0*/  BRA `(.L_x_188) ;  /* 0xffffff9c00187947 */ /* 0x000fea000383ffff */
.L_x_85:
[----:B------:R-:W-:-:S07]  /*a7c0*/  MOV R0, UR26 ;  /* 0x0000001a00007c02 */ /* 0x000fce0008000f00 */
.L_x_189:
[----:B-1----:R1:W2:Y:S02]  /*a7d0*/  SYNCS.PHASECHK.TRANS64.TRYWAIT P1, [R0+URZ+0x150], R3 ;  /* 0x00015003000075a7 */ /* 0x0022a400080211ff */
[----:B--2---:R-:W-:Y:S05]  /*a7e0*/  @!P1 NANOSLEEP.SYNCS 0x989680 ;  /* 0x009896800000995d */ /* 0x004fea0003900000 */
[----:B------:R-:W2:Y:S02]  /*a7f0*/  @!P1 SYNCS.PHASECHK.TRANS64 P1, [R0+URZ+0x150], R3 ;  /* 0x00015003000095a7 */ /* 0x000ea400080210ff */
[----:B--2---:R-:W-:Y:S05]  /*a800*/  @!P1 BRA `(.L_x_189) ;  /* 0xfffffffc00f09947 */ /* 0x004fea000383ffff */
[----:B------:R-:W-:Y:S05]  /*a810*/  BRA `(.L_x_190) ;  /* 0xffffff9c00647947 */ /* 0x000fea000383ffff */
.L_x_90:
[----:B-1----:R1:W2:Y:S02]  /*a820*/  SYNCS.PHASECHK.TRANS64.TRYWAIT P0, [R8+URZ+0xd0], R5 ;  /* 0x0000d005080075a7 */ /* 0x0022a400080011ff */
[----:B--2---:R-:W-:Y:S05]  /*a830*/  @!P0 NANOSLEEP.SYNCS 0x989680 ;  /* 0x009896800000895d */ /* 0x004fea0003900000 */
[----:B------:R-:W2:Y:S02]  /*a840*/  @!P0 SYNCS.PHASECHK.TRANS64 P0, [R8+URZ+0xd0], R5 ;  /* 0x0000d005080085a7 */ /* 0x000ea400080010ff */
[----:B--2---:R-:W-:Y:S05]  /*a850*/  @!P0 BRA `(.L_x_90) ;  /* 0xfffffffc00f08947 */ /* 0x004fea000383ffff */
[----:B------:R-:W-:Y:S05]  /*a860*/  BRA `(.L_x_191) ;  /* 0xffffffa000ac7947 */ /* 0x000fea000383ffff */
.L_x_93:
[----:B------:R-:W-:Y:S07]  /*a870*/  MOV R0, UR21 ;  /* 0x0000001500007c02 */ /* 0x000fee0008000f00 */
.L_x_192:
[----:B-1----:R1:W2:Y:S02]  /*a880*/  SYNCS.PHASECHK.TRANS64.TRYWAIT P1, [R0+URZ+0xc8], R5 ;  /* 0x0000c805000075a7 */ /* 0x0022a400080211ff */
[----:B--2---:R-:W-:Y:S05]  /*a890*/  @!P1 NANOSLEEP.SYNCS 0x989680 ;  /* 0x009896800000995d */ /* 0x004fea0003900000 */
[----:B------:R-:W2:Y:S02]  /*a8a0*/  @!P1 SYNCS.PHASECHK.TRANS64 P1, [R0+URZ+0xc8], R5 ;  /* 0x0000c805000095a7 */ /* 0x000ea400080210ff */
[----:B--2---:R-:W-:Y:S05]  /*a8b0*/  @!P1 BRA `(.L_x_192) ;  /* 0xfffffffc00f09947 */ /* 0x004fea000383ffff */
[----:B------:R-:W-:Y:S05]  /*a8c0*/  BRA `(.L_x_92) ;  /* 0xffffffa800287947 */ /* 0x000fea000383ffff */
.L_x_96:
[----:B-1----:R-:W-:Y:S07]  /*a8d0*/  MOV R5, UR21 ;  /* 0x0000001500057c02 */ /* 0x002fee0008000f00 */
.L_x_193:
[----:B-1----:R1:W2:Y:S02]  /*a8e0*/  SYNCS.PHASECHK.TRANS64.TRYWAIT P0, [R5+URZ+0xa0], R4 ;  /* 0x0000a004050075a7 */ /* 0x0022a400080011ff */
[----:B--2---:R-:W-:Y:S05]  /*a8f0*/  @!P0 NANOSLEEP.SYNCS 0x989680 ;  /* 0x009896800000895d */ /* 0x004fea0003900000 */
[----:B------:R-:W2:Y:S02]  /*a900*/  @!P0 SYNCS.PHASECHK.TRANS64 P0, [R5+URZ+0xa0], R4 ;  /* 0x0000a004050085a7 */ /* 0x000ea400080010ff */
[----:B--2---:R-:W-:Y:S05]  /*a910*/  @!P0 BRA `(.L_x_193) ;  /* 0xfffffffc00f08947 */ /* 0x004fea000383ffff */
[----:B------:R-:W-:Y:S05]  /*a920*/  BRA `(.L_x_194) ;  /* 0xffffffa800807947 */ /* 0x000fea000383ffff */
.L_x_97:
[----:B------:R-:W-:Y:S07]  /*a930*/  MOV R5, UR21 ;  /* 0x0000001500057c02 */ /* 0x000fee0008000f00 */
.L_x_195:
[----:B-1----:R1:W2:Y:S02]  /*a940*/  SYNCS.PHASECHK.TRANS64.TRYWAIT P0, [R5+URZ+0xa8], R4 ;  /* 0x0000a804050075a7 */ /* 0x0022a400080011ff */
[----:B--2---:R-:W-:Y:S05]  /*a950*/  @!P0 NANOSLEEP.SYNCS 0x989680 ;  /* 0x009896800000895d */ /* 0x004fea0003900000 */
[----:B------:R-:W2:Y:S02]  /*a960*/  @!P0 SYNCS.PHASECHK.TRANS64 P0, [R5+URZ+0xa8], R4 ;  /* 0x0000a804050085a7 */ /* 0x000ea400080010ff */
[----:B--2---:R-:W-:Y:S05]  /*a970*/  @!P0 BRA `(.L_x_195) ;  /* 0xfffffffc00f08947 */ /* 0x004fea000383ffff */
[----:B------:R-:W-:Y:S05]  /*a980*/  BRA `(.L_x_196) ;  /* 0xffffffa800b87947 */ /* 0x000fea000383ffff */
.L_x_98:
[----:B-1----:R-:W-:Y:S07]  /*a990*/  MOV R5, UR21 ;  /* 0x0000001500057c02 */ /* 0x002fee0008000f00 */
.L_x_197:
[----:B-1----:R1:W2:Y:S02]  /*a9a0*/  SYNCS.PHASECHK.TRANS64.TRYWAIT P0, [R5+URZ+0xb0], R4 ;  /* 0x0000b004050075a7 */ /* 0x0022a400080011ff */
[----:B--2---:R-:W-:Y:S05]  /*a9b0*/  @!P0 NANOSLEEP.SYNCS 0x989680 ;  /* 0x009896800000895d */ /* 0x004fea0003900000 */
[----:B------:R-:W2:Y:S02]  /*a9c0*/  @!P0 SYNCS.PHASECHK.TRANS64 P0, [R5+URZ+0xb0], R4 ;  /* 0x0000b004050085a7 */ /* 0x000ea400080010ff */
[----:B--2---:R-:W-:Y:S05]  /*a9d0*/  @!P0 BRA `(.L_x_197) ;  /* 0xfffffffc00f08947 */ /* 0x004fea000383ffff */
[----:B------:R-:W-:Y:S05]  /*a9e0*/  BRA `(.L_x_198) ;  /* 0xffffffa800fc7947 */ /* 0x000fea000383ffff */
.L_x_99:
[----:B-1----:R-:W-:Y:S07]  /*a9f0*/  MOV R5, UR21 ;  /* 0x0000001500057c02 */ /* 0x002fee0008000f00 */
.L_x_199:
[----:B-1----:R1:W2:Y:S02]  /*aa00*/  SYNCS.PHASECHK.TRANS64.TRYWAIT P0, [R5+URZ+0xb8], R4 ;  /* 0x0000b804050075a7 */ /* 0x0022a400080011ff */
[----:B--2---:R-:W-:Y:S05]  /*aa10*/  @!P0 NANOSLEEP.SYNCS 0x989680 ;  /* 0x009896800000895d */ /* 0x004fea0003900000 */
[----:B------:R-:W2:Y:S02]  /*aa20*/  @!P0 SYNCS.PHASECHK.TRANS64 P0, [R5+URZ+0xb8], R4 ;  /* 0x0000b804050085a7 */ /* 0x000ea400080010ff */
[----:B--2---:R-:W-:Y:S05]  /*aa30*/  @!P0 BRA `(.L_x_199) ;  /* 0xfffffffc00f08947 */ /* 0x004fea000383ffff */
[----:B------:R-:W-:Y:S05]  /*aa40*/  BRA `(.L_x_200) ;  /* 0xffffffac00447947 */ /* 0x000fea000383ffff */
.L_x_101:
[----:B------:R-:W-:-:S07]  /*aa50*/  MOV R0, UR21 ;  /* 0x0000001500007c02 */ /* 0x000fce0008000f00 */
.L_x_201:
[----:B-1----:R1:W2:Y:S02]  /*aa60*/  SYNCS.PHASECHK.TRANS64.TRYWAIT P0, [R0+URZ+0xa0], R3 ;  /* 0x0000a003000075a7 */ /* 0x0022a400080011ff */
[----:B--2---:R-:W-:Y:S05]  /*aa70*/  @!P0 NANOSLEEP.SYNCS 0x989680 ;  /* 0x009896800000895d */ /* 0x004fea0003900000 */
[----:B------:R-:W2:Y:S02]  /*aa80*/  @!P0 SYNCS.PHASECHK.TRANS64 P0, [R0+URZ+0xa0], R3 ;  /* 0x0000a003000085a7 */ /* 0x000ea400080010ff */
[----:B--2---:R-:W-:Y:S05]  /*aa90*/  @!P0 BRA `(.L_x_201) ;  /* 0xfffffffc00f08947 */ /* 0x004fea000383ffff */
[----:B------:R-:W-:Y:S05]  /*aaa0*/  BRA `(.L_x_202) ;  /* 0xffffffac00bc7947 */ /* 0x000fea000383ffff */
.L_x_102:
[----:B-1----:R-:W-:-:S07]  /*aab0*/  MOV R0, UR21 ;  /* 0x0000001500007c02 */ /* 0x002fce0008000f00 */
.L_x_203:
[----:B-1----:R1:W2:Y:S02]  /*aac0*/  SYNCS.PHASECHK.TRANS64.TRYWAIT P0, [R0+URZ+0xa8], R3 ;  /* 0x0000a803000075a7 */ /* 0x0022a400080011ff */
[----:B--2---:R-:W-:Y:S05]  /*aad0*/  @!P0 NANOSLEEP.SYNCS 0x989680 ;  /* 0x009896800000895d */ /* 0x004fea0003900000 */
[----:B------:R-:W2:Y:S02]  /*aae0*/  @!P0 SYNCS.PHASECHK.TRANS64 P0, [R0+URZ+0xa8], R3 ;  /* 0x0000a803000085a7 */ /* 0x000ea400080010ff */
[----:B--2---:R-:W-:Y:S05]  /*aaf0*/  @!P0 BRA `(.L_x_203) ;  /* 0xfffffffc00f08947 */ /* 0x004fea000383ffff */
[----:B------:R-:W-:Y:S05]  /*ab00*/  BRA `(.L_x_204) ;  /* 0xffffffac00ac7947 */ /* 0x000fea000383ffff */
.L_x_103:
[----:B-1----:R-:W-:-:S07]  /*ab10*/  MOV R0, UR21 ;  /* 0x0000001500007c02 */ /* 0x002fce0008000f00 */
.L_x_205:
[----:B-1----:R1:W2:Y:S02]  /*ab20*/  SYNCS.PHASECHK.TRANS64.TRYWAIT P0, [R0+URZ+0xb0], R3 ;  /* 0x0000b003000075a7 */ /* 0x0022a400080011ff */
[----:B--2---:R-:W-:Y:S05]  /*ab30*/  @!P0 NANOSLEEP.SYNCS 0x989680 ;  /* 0x009896800000895d */ /* 0x004fea0003900000 */
[----:B------:R-:W2:Y:S02]  /*ab40*/  @!P0 SYNCS.PHASECHK.TRANS64 P0, [R0+URZ+0xb0], R3 ;  /* 0x0000b003000085a7 */ /* 0x000ea400080010ff */
[----:B--2---:R-:W-:Y:S05]  /*ab50*/  @!P0 BRA `(.L_x_205) ;  /* 0xfffffffc00f08947 */ /* 0x004fea000383ffff */
[----:B------:R-:W-:Y:S05]  /*ab60*/  BRA `(.L_x_206) ;  /* 0xffffffac009c7947 */ /* 0x000fea000383ffff */
.L_x_105:
[----:B-1----:R1:W2:Y:S02]  /*ab70*/  SYNCS.PHASECHK.TRANS64.TRYWAIT P0, [R3+URZ+0xd0], R0 ;  /* 0x0000d000030075a7 */ /* 0x0022a400080011ff */
[----:B--2---:R-:W-:Y:S05]  /*ab80*/  @!P0 NANOSLEEP.SYNCS 0x989680 ;  /* 0x009896800000895d */ /* 0x004fea0003900000 */
[----:B------:R-:W2:Y:S02]  /*ab90*/  @!P0 SYNCS.PHASECHK.TRANS64 P0, [R3+URZ+0xd0], R0 ;  /* 0x0000d000030085a7 */ /* 0x000ea400080010ff */
[----:B--2---:R-:W-:Y:S05]  /*aba0*/  @!P0 BRA `(.L_x_105) ;  /* 0xfffffffc00f08947 */ /* 0x004fea000383ffff */
[----:B------:R-:W-:Y:S05]  /*abb0*/  BRA `(.L_x_207) ;  /* 0xffffffb0005c7947 */ /* 0x000fea000383ffff */
.L_x_116:
[----:B-1----:R-:W-:Y:S04]  /*abc0*/  MOV R0, UR44 ;  /* 0x0000002c00007c02 */ /* 0x002fe80008000f00 */
[----:B------:R1:W2:Y:S03]  /*abd0*/  SYNCS.PHASECHK.TRANS64.TRYWAIT P1, [R0+URZ+0x80], R5 ;  /* 0x00008005000075a7 */ /* 0x0002a600080211ff */
[----:B--2---:R-:W-:Y:S05]  /*abe0*/  @!P1 NANOSLEEP.SYNCS 0x989680 ;  /* 0x009896800000995d */ /* 0x004fea0003900000 */
[----:B------:R-:W2:Y:S02]  /*abf0*/  @!P1 SYNCS.PHASECHK.TRANS64 P1, [R0+URZ+0x80], R5 ;  /* 0x00008005000095a7 */ /* 0x000ea400080210ff */
[----:B--2---:R-:W-:Y:S05]  /*ac00*/  @!P1 BRA `(.L_x_116) ;  /* 0xfffffffc00ec9947 */ /* 0x004fea000383ffff */
[----:B------:R-:W-:Y:S05]  /*ac10*/  BRA `(.L_x_115) ;  /* 0xffffffbc00c07947 */ /* 0x000fea000383ffff */
.L_x_118:
[----:B-1----:R1:W4:Y:S02]  /*ac20*/  SYNCS.PHASECHK.TRANS64.TRYWAIT P0, [R98+URZ+0xf0], R3 ;  /* 0x0000f003620075a7 */ /* 0x00232400080011ff */
[----:B----4-:R-:W-:Y:S05]  /*ac30*/  @!P0 NANOSLEEP.SYNCS 0x989680 ;  /* 0x009896800000895d */ /* 0x010fea0003900000 */
[----:B------:R-:W4:Y:S02]  /*ac40*/  @!P0 SYNCS.PHASECHK.TRANS64 P0, [R98+URZ+0xf0], R3 ;  /* 0x0000f003620085a7 */ /* 0x000f2400080010ff */
[----:B----4-:R-:W-:Y:S05]  /*ac50*/  @!P0 BRA `(.L_x_118) ;  /* 0xfffffffc00f08947 */ /* 0x010fea000383ffff */
[----:B------:R-:W-:Y:S05]  /*ac60*/  BRA `(.L_x_117) ;  /* 0xffffffbc00e87947 */ /* 0x000fea000383ffff */
.L_x_127:
[----:B---3--:R3:W4:Y:S02]  /*ac70*/  SYNCS.PHASECHK.TRANS64.TRYWAIT P0, [R3+URZ+0x80], R0 ;  /* 0x00008000030075a7 */ /* 0x00872400080011ff */
[----:B----4-:R-:W-:Y:S05]  /*ac80*/  @!P0 NANOSLEEP.SYNCS 0x989680 ;  /* 0x009896800000895d */ /* 0x010fea0003900000 */
[----:B------:R-:W4:Y:S02]  /*ac90*/  @!P0 SYNCS.PHASECHK.TRANS64 P0, [R3+URZ+0x80], R0 ;  /* 0x00008000030085a7 */ /* 0x000f2400080010ff */
[----:B----4-:R-:W-:Y:S05]  /*aca0*/  @!P0 BRA `(.L_x_127) ;  /* 0xfffffffc00f08947 */ /* 0x010fea000383ffff */
[----:B------:R-:W-:Y:S05]  /*acb0*/  BRA `(.L_x_126) ;  /* 0xffffffc800c47947 */ /* 0x000fea000383ffff */
.L_x_135:
[----:B-1----:R1:W4:Y:S02]  /*acc0*/  SYNCS.PHASECHK.TRANS64.TRYWAIT P0, [R62+URZ+0x80], R5 ;  /* 0x000080053e0075a7 */ /* 0x00232400080011ff */
[----:B----4-:R-:W-:Y:S05]  /*acd0*/  @!P0 NANOSLEEP.SYNCS 0x989680 ;  /* 0x009896800000895d */ /* 0x010fea0003900000 */
[----:B------:R-:W4:Y:S02]  /*ace0*/  @!P0 SYNCS.PHASECHK.TRANS64 P0, [R62+URZ+0x80], R5 ;  /* 0x000080053e0085a7 */ /* 0x000f2400080010ff */
[----:B----4-:R-:W-:Y:S05]  /*acf0*/  @!P0 BRA `(.L_x_135) ;  /* 0xfffffffc00f08947 */ /* 0x010fea000383ffff */
[----:B------:R-:W-:Y:S05]  /*ad00*/  BRA `(.L_x_134) ;  /* 0xffffffd400c87947 */ /* 0x000fea000383ffff */
.L_x_143:
[----:B-1----:R1:W4:Y:S02]  /*ad10*/  SYNCS.PHASECHK.TRANS64.TRYWAIT P0, [R61+URZ+0x80], R4 ;  /* 0x000080043d0075a7 */ /* 0x00232400080011ff */
[----:B----4-:R-:W-:Y:S05]  /*ad20*/  @!P0 NANOSLEEP.SYNCS 0x989680 ;  /* 0x009896800000895d */ /* 0x010fea0003900000 */
[----:B------:R-:W4:Y:S02]  /*ad30*/  @!P0 SYNCS.PHASECHK.TRANS64 P0, [R61+URZ+0x80], R4 ;  /* 0x000080043d0085a7 */ /* 0x000f2400080010ff */
[----:B----4-:R-:W-:Y:S05]  /*ad40*/  @!P0 BRA `(.L_x_143) ;  /* 0xfffffffc00f08947 */ /* 0x010fea000383ffff */
[----:B------:R-:W-:Y:S05]  /*ad50*/  BRA `(.L_x_142) ;  /* 0xffffffe000c87947 */ /* 0x000fea000383ffff */
        .weak           $__internal_0_$__cuda_sm10x_tcgen05_guardrail_trap_col_being_dealloced_not_returned_by_alloc
        .type           $__internal_0_$__cuda_sm10x_tcgen05_guardrail_trap_col_being_dealloced_not_returned_by_alloc,@function
        .size           $__internal_0_$__cuda_sm10x_tcgen05_guardrail_trap_col_being_dealloced_not_returned_by_alloc,($__internal_1_$__cuda_sm10x_tcgen05_guardrail_trap_phase_invalid_during_alloc - $__internal_0_$__cuda_sm10x_tcgen05_guardrail_trap_col_being_dealloced_not_returned_by_alloc)
$__internal_0_$__cuda_sm10x_tcgen05_guardrail_trap_col_being_dealloced_not_returned_by_alloc:
[----:B------:R-:W-:Y:S05]  /*ad60*/  BPT.TRAP 0x1 ;  /* 0x000000040000795c */ /* 0x000fea0000300000 */
[----:B------:R-:W-:-:S04]  /*ad70*/  HFMA2 R3, -RZ, RZ, 0, 0 ;  /* 0x00000000ff037431 */ /* 0x000fc800000001ff */
[----:B------:R-:W-:Y:S05]  /*ad80*/  RET.REL.NODEC R2 `(_ZN7cutlass13device_kernelINS_4gemm6kernel13GemmUniversalIN4cute5tupleIJiiiiEEENS1_10collective13CollectiveMmaINS1_35MainloopSm100TmaUmmaWarpSpecializedILi8ELi2ELi4ENS5_IJNS4_1CILi8EEENSA_ILi1EEESC_EEEEENS5_IJNSA_ILi256EEENSA_ILi128EEENSA_ILi64EEEEEENS_10bfloat16_tENS5_IJlSC_lEEESJ_SK_NS4_8TiledMMAINS4_8MMA_AtomIJNS4_26SM100_MMA_F16BF16_2x1SM_SSISJ_SJ_fLi256ELi128ELNS4_4UMMA5MajorE0ELSP_0ELNSO_7ScaleInE0ELSQ_0EEEEEENS4_6LayoutINS5_IJSC_SC_SC_EEENS5_IJNSA_ILi0EEESV_SV_EEEEENS5_IJNS4_10UnderscoreESY_SY_EEEEENS4_18SM100_TMA_2SM_LOADENS4_14ComposedLayoutINS4_7SwizzleILi3ELi4ELi3EEENS4_18smem_ptr_flag_bitsILi16EEENST_INS5_IJSB_SH_EEENS5_IJSH_SC_EEEEEEEvNS4_8identityENS4_28SM100_TMA_2SM_LOAD_MULTICASTES1A_vS1B_EENS_8epilogue10collective18CollectiveEpilogueINS1E_23Sm100TmaWarpSpecializedILi4ELi2ELi32ELb1ELb0EEEJNS5_IJSG_SG_SH_EEENS5_IJNST_ISG_SC_EENST_INSA_ILi32EEESC_EEEEESJ_SK_SJ_SK_NS1E_6fusion15FusionCallbacksIS1I_NS1O_17LinearCombinationISJ_fSJ_fLNS_15FloatRoundStyleE2EEES1J_S1N_JEEENS4_5SM1004TMEM4LOAD26SM100_TMEM_LOAD_32dp32b32xENS4_13SM90_TMA_LOADENS12_INS13_ILi2ELi4ELi3EEES16_NST_INS5_IJSB_S1L_EEENS5_IJS1L_SC_EEEEEEENS4_39AutoVectorizingCopyWithAssumedAlignmentILi128EEENS4_14SM90_TMA_STOREES23_S25_S25_EEEvvEEEEvNT_6ParamsE) ;  /* 0xffffff50029c7950 */ /* 0x000fea0003c3ffff */
        .weak           $__internal_1_$__cuda_sm10x_tcgen05_guardrail_trap_phase_invalid_during_alloc
        .type           $__internal_1_$__cuda_sm10x_tcgen05_guardrail_trap_phase_invalid_during_alloc,@function
        .size           $__internal_1_$__cuda_sm10x_tcgen05_guardrail_trap_phase_invalid_during_alloc,($__internal_2_$__cuda_sm10x_tcgen05_guardrail_trap_unallocated_columns_being_dealloced - $__internal_1_$__cuda_sm10x_tcgen05_guardrail_trap_phase_invalid_during_alloc)
$__internal_1_$__cuda_sm10x_tcgen05_guardrail_trap_phase_invalid_during_alloc:
[----:B------:R-:W-:Y:S05]  /*ad90*/  BPT.TRAP 0x1 ;  /* 0x000000040000795c */ /* 0x000fea0000300000 */
[----:B------:R-:W-:-:S04]  /*ada0*/  MOV R5, 0x0 ;  /* 0x0000000000057802 */ /* 0x000fc80000000f00 */
[----:B------:R-:W-:Y:S05]  /*adb0*/  RET.REL.NODEC R4 `(_ZN7cutlass13device_kernelINS_4gemm6kernel13GemmUniversalIN4cute5tupleIJiiiiEEENS1_10collective13CollectiveMmaINS1_35MainloopSm100TmaUmmaWarpSpecializedILi8ELi2ELi4ENS5_IJNS4_1CILi8EEENSA_ILi1EEESC_EEEEENS5_IJNSA_ILi256EEENSA_ILi128EEENSA_ILi64EEEEEENS_10bfloat16_tENS5_IJlSC_lEEESJ_SK_NS4_8TiledMMAINS4_8MMA_AtomIJNS4_26SM100_MMA_F16BF16_2x1SM_SSISJ_SJ_fLi256ELi128ELNS4_4UMMA5MajorE0ELSP_0ELNSO_7ScaleInE0ELSQ_0EEEEEENS4_6LayoutINS5_IJSC_SC_SC_EEENS5_IJNSA_ILi0EEESV_SV_EEEEENS5_IJNS4_10UnderscoreESY_SY_EEEEENS4_18SM100_TMA_2SM_LOADENS4_14ComposedLayoutINS4_7SwizzleILi3ELi4ELi3EEENS4_18smem_ptr_flag_bitsILi16EEENST_INS5_IJSB_SH_EEENS5_IJSH_SC_EEEEEEEvNS4_8identityENS4_28SM100_TMA_2SM_LOAD_MULTICASTES1A_vS1B_EENS_8epilogue10collective18CollectiveEpilogueINS1E_23Sm100TmaWarpSpecializedILi4ELi2ELi32ELb1ELb0EEEJNS5_IJSG_SG_SH_EEENS5_IJNST_ISG_SC_EENST_INSA_ILi32EEESC_EEEEESJ_SK_SJ_SK_NS1E_6fusion15FusionCallbacksIS1I_NS1O_17LinearCombinationISJ_fSJ_fLNS_15FloatRoundStyleE2EEES1J_S1N_JEEENS4_5SM1004TMEM4LOAD26SM100_TMEM_LOAD_32dp32b32xENS4_13SM90_TMA_LOADENS12_INS13_ILi2ELi4ELi3EEES16_NST_INS5_IJSB_S1L_EEENS5_IJS1L_SC_EEEEEEENS4_39AutoVectorizingCopyWithAssumedAlignmentILi128EEENS4_14SM90_TMA_STOREES23_S25_S25_EEEvvEEEEvNT_6ParamsE) ;  /* 0xffffff5004907950 */ /* 0x000fea0003c3ffff */
        .weak           $__internal_2_$__cuda_sm10x_tcgen05_guardrail_trap_unallocated_columns_being_dealloced
        .type           $__internal_2_$__cuda_sm10x_tcgen05_guardrail_trap_unallocated_columns_being_dealloced,@function
        .size           $__internal_2_$__cuda_sm10x_tcgen05_guardrail_trap_unallocated_columns_being_dealloced,(.L_x_209 - $__internal_2_$__cuda_sm10x_tcgen05_guardrail_trap_unallocated_columns_being_dealloced)
$__internal_2_$__cuda_sm10x_tcgen05_guardrail_trap_unallocated_columns_being_dealloced:
[----:B------:R-:W-:Y:S05]  /*adc0*/  BPT.TRAP 0x1 ;  /* 0x000000040000795c */ /* 0x000fea0000300000 */
[----:B------:R-:W-:-:S04]  /*add0*/  HFMA2 R3, -RZ, RZ, 0, 0 ;  /* 0x00000000ff037431 */ /* 0x000fc800000001ff */
[----:B------:R-:W-:Y:S05]  /*ade0*/  RET.REL.NODEC R2 `(_ZN7cutlass13device_kernelINS_4gemm6kernel13GemmUniversalIN4cute5tupleIJiiiiEEENS1_10collective13CollectiveMmaINS1_35MainloopSm100TmaUmmaWarpSpecializedILi8ELi2ELi4ENS5_IJNS4_1CILi8EEENSA_ILi1EEESC_EEEEENS5_IJNSA_ILi256EEENSA_ILi128EEENSA_ILi64EEEEEENS_10bfloat16_tENS5_IJlSC_lEEESJ_SK_NS4_8TiledMMAINS4_8MMA_AtomIJNS4_26SM100_MMA_F16BF16_2x1SM_SSISJ_SJ_fLi256ELi128ELNS4_4UMMA5MajorE0ELSP_0ELNSO_7ScaleInE0ELSQ_0EEEEEENS4_6LayoutINS5_IJSC_SC_SC_EEENS5_IJNSA_ILi0EEESV_SV_EEEEENS5_IJNS4_10UnderscoreESY_SY_EEEEENS4_18SM100_TMA_2SM_LOADENS4_14ComposedLayoutINS4_7SwizzleILi3ELi4ELi3EEENS4_18smem_ptr_flag_bitsILi16EEENST_INS5_IJSB_SH_EEENS5_IJSH_SC_EEEEEEEvNS4_8identityENS4_28SM100_TMA_2SM_LOAD_MULTICASTES1A_vS1B_EENS_8epilogue10collective18CollectiveEpilogueINS1E_23Sm100TmaWarpSpecializedILi4ELi2ELi32ELb1ELb0EEEJNS5_IJSG_SG_SH_EEENS5_IJNST_ISG_SC_EENST_INSA_ILi32EEESC_EEEEESJ_SK_SJ_SK_NS1E_6fusion15FusionCallbacksIS1I_NS1O_17LinearCombinationISJ_fSJ_fLNS_15FloatRoundStyleE2EEES1J_S1N_JEEENS4_5SM1004TMEM4LOAD26SM100_TMEM_LOAD_32dp32b32xENS4_13SM90_TMA_LOADENS12_INS13_ILi2ELi4ELi3EEES16_NST_INS5_IJSB_S1L_EEENS5_IJS1L_SC_EEEEEEENS4_39AutoVectorizingCopyWithAssumedAlignmentILi128EEENS4_14SM90_TMA_STOREES23_S25_S25_EEEvvEEEEvNT_6ParamsE) ;  /* 0xffffff5002847950 */ /* 0x000fea0003c3ffff */
.L_x_208:
[----:B------:R-:W-:-:S00]  /*adf0*/  BRA `(.L_x_208) ;  /* 0xfffffffc00fc7947 */ /* 0x000fc0000383ffff */
[----:B------:R-:W-:-:S00]  /*ae00*/  NOP ;  /* 0x0000000000007918 */ /* 0x000fc00000000000 */
[----:B------:R-:W-:-:S00]  /*ae10*/  NOP ;  /* 0x0000000000007918 */ /* 0x000fc00000000000 */
[----:B------:R-:W-:-:S00]  /*ae20*/  NOP ;  /* 0x0000000000007918 */ /* 0x000fc00000000000 */
[----:B------:R-:W-:-:S00]  /*ae30*/  NOP ;  /* 0x0000000000007918 */ /* 0x000fc00000000000 */
[----:B------:R-:W-:-:S00]  /*ae40*/  NOP ;  /* 0x0000000000007918 */ /* 0x000fc00000000000 */
[----:B------:R-:W-:-:S00]  /*ae50*/  NOP ;  /* 0x0000000000007918 */ /* 0x000fc00000000000 */
[----:B------:R-:W-:-:S00]  /*ae60*/  NOP ;  /* 0x0000000000007918 */ /* 0x000fc00000000000 */
[----:B------:R-:W-:-:S00]  /*ae70*/  NOP ;  /* 0x0000000000007918 */ /* 0x000fc00000000000 */
.L_x_209:


//--------------------- .nv.global.init           --------------------------
	.section	.nv.global.init,"aw",@progbits
.nv.global.init:
	.type		$str$27,@object
	.size		$str$27,($str$28 - $str$27)
$str$27:
        /*0000*/ 	.byte	0x28, 0x61, 0x64, 0x64, 0x72, 0x65, 0x73, 0x73, 0x20, 0x26, 0x20, 0x6d, 0x61, 0x73, 0x6b, 0x29
        /*0010*/ 	.byte	0x20, 0x3d, 0x3d, 0x20, 0x30, 0x00
	.type		$str$28,@object
	.size		$str$28,($str$26 - $str$28)
$str$28:
        /*0016*/ 	.byte	0x2f, 0x74, 0x6d, 0x70, 0x2f, 0x63, 0x75, 0x74, 0x6c, 0x61, 0x73, 0x73, 0x5f, 0x73, 0x77, 0x65
        /*0026*/ 	.byte	0x65, 0x70, 0x5f, 0x73, 0x72, 0x63, 0x2f, 0x69, 0x6e, 0x63, 0x6c, 0x75, 0x64, 0x65, 0x2f, 0x63
        /*0036*/ 	.byte	0x75, 0x74, 0x65, 0x2f, 0x70, 0x6f, 0x69, 0x6e, 0x74, 0x65, 0x72, 0x5f, 0x66, 0x6c, 0x61, 0x67
        /*0046*/ 	.byte	0x67, 0x65, 0x64, 0x2e, 0x68, 0x70, 0x70, 0x00
	.type		$str$26,@object
	.size		$str$26,($str$25 - $str$26)
$str$26:
        /*004e*/ 	.byte	0x2f, 0x74, 0x6d, 0x70, 0x2f, 0x63, 0x75, 0x74, 0x6c, 0x61, 0x73, 0x73, 0x5f, 0x73, 0x77, 0x65
        /*005e*/ 	.byte	0x65, 0x70, 0x5f, 0x73, 0x72, 0x63, 0x2f, 0x69, 0x6e, 0x63, 0x6c, 0x75, 0x64, 0x65, 0x2f, 0x63
        /*006e*/ 	.byte	0x75, 0x74, 0x65, 0x2f, 0x61, 0x74, 0x6f, 0x6d, 0x2f, 0x63, 0x6f, 0x70, 0x79, 0x5f, 0x74, 0x72
        /*007e*/ 	.byte	0x61, 0x69, 0x74, 0x73, 0x5f, 0x73, 0x6d, 0x31, 0x30, 0x30, 0x2e, 0x68, 0x70, 0x70, 0x00
	.type		$str$25,@object
	.size		$str$25,(__unnamed_1 - $str$25)
$str$25:
        /*008d*/ 	.byte	0x28, 0x28, 0x75, 0x69, 0x6e, 0x74, 0x33, 0x32, 0x5f, 0x74, 0x28, 0x74, 0x68, 0x72, 0x65, 0x61
        /*009d*/ 	.byte	0x64, 0x49, 0x64, 0x78, 0x2e, 0x78, 0x29, 0x20, 0x2f, 0x20, 0x33, 0x32, 0x29, 0x20, 0x25, 0x20
        /*00ad*/ 	.byte	0x34, 0x29, 0x20, 0x3d, 0x3d, 0x20, 0x28, 0x28, 0x28, 0x74, 0x6d, 0x65, 0x6d, 0x5f, 0x61, 0x64
        /*00bd*/ 	.byte	0x64, 0x72, 0x20, 0x3e, 0x3e, 0x20, 0x31, 0x36, 0x29, 0x20, 0x2f, 0x20, 0x33, 0x32, 0x29, 0x20
        /*00cd*/ 	.byte	0x25, 0x20, 0x34, 0x29, 0x00
	.type		__unnamed_1,@object
	.size		__unnamed_1,(__unnamed_2 - __unnamed_1)
__unnamed_1:
        /*00d2*/ 	.byte	0x61, 0x75, 0x74, 0x6f, 0x20, 0x63, 0x75, 0x74, 0x65, 0x3a, 0x3a, 0x61, 0x73, 0x5f, 0x70, 0x6f
        /* <DEDUP_REMOVED lines=24> */
        /*0262*/ 	.byte	0x34, 0x30, 0x39, 0x36, 0x3e, 0x3e, 0x3e, 0x3e, 0x5d, 0x00
	.type		__unnamed_2,@object
	.size		__unnamed_2,(.L_2 - __unnamed_2)
__unnamed_2:
        /* <DEDUP_REMOVED lines=42> */
        /*050c*/ 	.byte	0x3e, 0x3e, 0x5d, 0x00
.L_2:


//--------------------- .nv.shared._ZN7cutlass13device_kernelINS_4gemm6kernel13GemmUniversalIN4cute5tupleIJiiiiEEENS1_10collective13CollectiveMmaINS1_35MainloopSm100TmaUmmaWarpSpecializedILi8ELi2ELi4ENS5_IJNS4_1CILi8EEENSA_ILi1EEESC_EEEEENS5_IJNSA_ILi256EEENSA_ILi128EEENSA_ILi64EEEEEENS_10bfloat16_tENS5_IJlSC_lEEESJ_SK_NS4_8TiledMMAINS4_8MMA_AtomIJNS4_26SM100_MMA_F16BF16_2x1SM_SSISJ_SJ_fLi256ELi128ELNS4_4UMMA5MajorE0ELSP_0ELNSO_7ScaleInE0ELSQ_0EEEEEENS4_6LayoutINS5_IJSC_SC_SC_EEENS5_IJNSA_ILi0EEESV_SV_EEEEENS5_IJNS4_10UnderscoreESY_SY_EEEEENS4_18SM100_TMA_2SM_LOADENS4_14ComposedLayoutINS4_7SwizzleILi3ELi4ELi3EEENS4_18smem_ptr_flag_bitsILi16EEENST_INS5_IJSB_SH_EEENS5_IJSH_SC_EEEEEEEvNS4_8identityENS4_28SM100_TMA_2SM_LOAD_MULTICASTES1A_vS1B_EENS_8epilogue10collective18CollectiveEpilogueINS1E_23Sm100TmaWarpSpecializedILi4ELi2ELi32ELb1ELb0EEEJNS5_IJSG_SG_SH_EEENS5_IJNST_ISG_SC_EENST_INSA_ILi32EEESC_EEEEESJ_SK_SJ_SK_NS1E_6fusion15FusionCallbacksIS1I_NS1O_17LinearCombinationISJ_fSJ_fLNS_15FloatRoundStyleE2EEES1J_S1N_JEEENS4_5SM1004TMEM4LOAD26SM100_TMEM_LOAD_32dp32b32xENS4_13SM90_TMA_LOADENS12_INS13_ILi2ELi4ELi3EEES16_NST_INS5_IJSB_S1L_EEENS5_IJS1L_SC_EEEEEEENS4_39AutoVectorizingCopyWithAssumedAlignmentILi128EEENS4_14SM90_TMA_STOREES23_S25_S25_EEEvvEEEEvNT_6ParamsE --------------------------
	.section	.nv.shared._ZN7cutlass13device_kernelINS_4gemm6kernel13GemmUniversalIN4cute5tupleIJiiiiEEENS1_10collective13CollectiveMmaINS1_35MainloopSm100TmaUmmaWarpSpecializedILi8ELi2ELi4ENS5_IJNS4_1CILi8EEENSA_ILi1EEESC_EEEEENS5_IJNSA_ILi256EEENSA_ILi128EEENSA_ILi64EEEEEENS_10bfloat16_tENS5_IJlSC_lEEESJ_SK_NS4_8TiledMMAINS4_8MMA_AtomIJNS4_26SM100_MMA_F16BF16_2x1SM_SSISJ_SJ_fLi256ELi128ELNS4_4UMMA5MajorE0ELSP_0ELNSO_7ScaleInE0ELSQ_0EEEEEENS4_6LayoutINS5_IJSC_SC_SC_EEENS5_IJNSA_ILi0EEESV_SV_EEEEENS5_IJNS4_10UnderscoreESY_SY_EEEEENS4_18SM100_TMA_2SM_LOADENS4_14ComposedLayoutINS4_7SwizzleILi3ELi4ELi3EEENS4_18smem_ptr_flag_bitsILi16EEENST_INS5_IJSB_SH_EEENS5_IJSH_SC_EEEEEEEvNS4_8identityENS4_28SM100_TMA_2SM_LOAD_MULTICASTES1A_vS1B_EENS_8epilogue10collective18CollectiveEpilogueINS1E_23Sm100TmaWarpSpecializedILi4ELi2ELi32ELb1ELb0EEEJNS5_IJSG_SG_SH_EEENS5_IJNST_ISG_SC_EENST_INSA_ILi32EEESC_EEEEESJ_SK_SJ_SK_NS1E_6fusion15FusionCallbacksIS1I_NS1O_17LinearCombinationISJ_fSJ_fLNS_15FloatRoundStyleE2EEES1J_S1N_JEEENS4_5SM1004TMEM4LOAD26SM100_TMEM_LOAD_32dp32b32xENS4_13SM90_TMA_LOADENS12_INS13_ILi2ELi4ELi3EEES16_NST_INS5_IJSB_S1L_EEENS5_IJS1L_SC_EEEEEEENS4_39AutoVectorizingCopyWithAssumedAlignmentILi128EEENS4_14SM90_TMA_STOREES23_S25_S25_EEEvvEEEEvNT_6ParamsE,"aw",@nobits
	.sectionflags	@""
	.align	16
	.zero		1024


//--------------------- .nv.shared.reserved.0     --------------------------
	.section	.nv.shared.reserved.0,"aw",@nobits
	.weak		__nv_reservedSMEM_offset_0_alias
	.size		__nv_reservedSMEM_offset_0_alias, 0, 64
	.other		__nv_reservedSMEM_offset_0_alias,@"STO_CUDA_RESERVED_SHARED STV_DEFAULT"
__nv_reservedSMEM_offset_0_alias:
	.zero		0
.nv.shared.reserved.0:
	.zero		64
	.weak		__nv_reservedSMEM_tcgen05_partition
	.type		__nv_reservedSMEM_tcgen05_partition,@object
	.size		__nv_reservedSMEM_tcgen05_partition,(.L_0 - __nv_reservedSMEM_tcgen05_partition)
__nv_reservedSMEM_tcgen05_partition:
	.zero		32
.L_0:


//--------------------- .nv.global                --------------------------
	.section	.nv.global,"aw",@nobits
.nv.global:
	.type		_ZN40_INTERNAL_f50c4f49_4_k_cu_b0b7d06e_173824cute1_E,@object
	.size		_ZN40_INTERNAL_f50c4f49_4_k_cu_b0b7d06e_173824cute1_E,(_ZN40_INTERNAL_f50c4f49_4_k_cu_b0b7d06e_173824cuda3std3__45__cpo6cbeginE - _ZN40_INTERNAL_f50c4f49_4_k_cu_b0b7d06e_173824cute1_E)
_ZN40_INTERNAL_f50c4f49_4_k_cu_b0b7d06e_173824cute1_E:
	.zero		1
	.type		_ZN40_INTERNAL_f50c4f49_4_k_cu_b0b7d06e_173824cuda3std3__45__cpo6cbeginE,@object
	.size		_ZN40_INTERNAL_f50c4f49_4_k_cu_b0b7d06e_173824cuda3std3__45__cpo6cbeginE,(_ZN40_INTERNAL_f50c4f49_4_k_cu_b0b7d06e_173824cuda3std3__48in_placeE - _ZN40_INTERNAL_f50c4f49_4_k_cu_b0b7d06e_173824cuda3std3__45__cpo6cbeginE)
_ZN40_INTERNAL_f50c4f49_4_k_cu_b0b7d06e_173824cuda3std3__45__cpo6cbeginE:
	.zero		1
	.type		_ZN40_INTERNAL_f50c4f49_4_k_cu_b0b7d06e_173824cuda3std3__48in_placeE,@object
	.size		_ZN40_INTERNAL_f50c4f49_4_k_cu_b0b7d06e_173824cuda3std3__48in_placeE,(_ZN40_INTERNAL_f50c4f49_4_k_cu_b0b7d06e_173824cuda3std6ranges3__45__cpo9iter_moveE - _ZN40_INTERNAL_f50c4f49_4_k_cu_b0b7d06e_173824cuda3std3__48in_placeE)
_ZN40_INTERNAL_f50c4f49_4_k_cu_b0b7d06e_173824cuda3std3__48in_placeE:
	.zero		1
	.type		_ZN40_INTERNAL_f50c4f49_4_k_cu_b0b7d06e_173824cuda3std6ranges3__45__cpo9iter_moveE,@object
	.size		_ZN40_INTERNAL_f50c4f49_4_k_cu_b0b7d06e_173824cuda3std6ranges3__45__cpo9iter_moveE,(_ZN40_INTERNAL_f50c4f49_4_k_cu_b0b7d06e_173824cuda3std3__45__cpo5beginE - _ZN40_INTERNAL_f50c4f49_4_k_cu_b0b7d06e_173824cuda3std6ranges3__45__cpo9iter_moveE)
_ZN40_INTERNAL_f50c4f49_4_k_cu_b0b7d06e_173824cuda3std6ranges3__45__cpo9iter_moveE:
	.zero		1
	.type		_ZN40_INTERNAL_f50c4f49_4_k_cu_b0b7d06e_173824cuda3std3__45__cpo5beginE,@object
	.size		_ZN40_INTERNAL_f50c4f49_4_k_cu_b0b7d06e_173824cuda3std3__45__cpo5beginE,(_ZN40_INTERNAL_f50c4f49_4_k_cu_b0b7d06e_173824cuda3std3__442_GLOBAL__N__f50c4f49_4_k_cu_b0b7d06e_173826ignoreE - _ZN40_INTERNAL_f50c4f49_4_k_cu_b0b7d06e_173824cuda3std3__45__cpo5beginE)
_ZN40_INTERNAL_f50c4f49_4_k_cu_b0b7d06e_173824cuda3std3__45__cpo5beginE:
	.zero		1
	.type		_ZN40_INTERNAL_f50c4f49_4_k_cu_b0b7d06e_173824cuda3std3__442_GLOBAL__N__f50c4f49_4_k_cu_b0b7d06e_173826ignoreE,@object
	.size		_ZN40_INTERNAL_f50c4f49_4_k_cu_b0b7d06e_173824cuda3std3__442_GLOBAL__N__f50c4f49_4_k_cu_b0b7d06e_173826ignoreE,(_ZN40_INTERNAL_f50c4f49_4_k_cu_b0b7d06e_173824cute7productE - _ZN40_INTERNAL_f50c4f49_4_k_cu_b0b7d06e_173824cuda3std3__442_GLOBAL__N__f50c4f49_4_k_cu_b0b7d06e_173826ignoreE)
_ZN40_INTERNAL_f50c4f49_4_k_cu_b0b7d06e_173824cuda3std3__442_GLOBAL__N__f50c4f49_4_k_cu_b0b7d06e_173826ignoreE:
	.zero		1
	.type		_ZN40_INTERNAL_f50c4f49_4_k_cu_b0b7d06e_173824cute7productE,@object
	.size		_ZN40_INTERNAL_f50c4f49_4_k_cu_b0b7d06e_173824cute7productE,(_ZN40_INTERNAL_f50c4f49_4_k_cu_b0b7d06e_173824cuda3std3__45__cpo3endE - _ZN40_INTERNAL_f50c4f49_4_k_cu_b0b7d06e_173824cute7productE)
_ZN40_INTERNAL_f50c4f49_4_k_cu_b0b7d06e_173824cute7productE:
	.zero		1
	.type		_ZN40_INTERNAL_f50c4f49_4_k_cu_b0b7d06e_173824cuda3std3__45__cpo3endE,@object
	.size		_ZN40_INTERNAL_f50c4f49_4_k_cu_b0b7d06e_173824cuda3std3__45__cpo3endE,(_ZN40_INTERNAL_f50c4f49_4_k_cu_b0b7d06e_173824cuda3std3__419piecewise_constructE - _ZN40_INTERNAL_f50c4f49_4_k_cu_b0b7d06e_173824cuda3std3__45__cpo3endE)
_ZN40_INTERNAL_f50c4f49_4_k_cu_b0b7d06e_173824cuda3std3__45__cpo3endE:
	.zero		1
	.type		_ZN40_INTERNAL_f50c4f49_4_k_cu_b0b7d06e_173824cuda3std3__419piecewise_constructE,@object
	.size		_ZN40_INTERNAL_f50c4f49_4_k_cu_b0b7d06e_173824cuda3std3__419piecewise_constructE,(_ZN40_INTERNAL_f50c4f49_4_k_cu_b0b7d06e_173824cuda3std3__45__cpo4cendE - _ZN40_INTERNAL_f50c4f49_4_k_cu_b0b7d06e_173824cuda3std3__419piecewise_constructE)
_ZN40_INTERNAL_f50c4f49_4_k_cu_b0b7d06e_173824cuda3std3__419piecewise_constructE:
	.zero		1
	.type		_ZN40_INTERNAL_f50c4f49_4_k_cu_b0b7d06e_173824cuda3std3__45__cpo4cendE,@object
	.size		_ZN40_INTERNAL_f50c4f49_4_k_cu_b0b7d06e_173824cuda3std3__45__cpo4cendE,(_ZN40_INTERNAL_f50c4f49_4_k_cu_b0b7d06e_173824cuda3std6ranges3__45__cpo4swapE - _ZN40_INTERNAL_f50c4f49_4_k_cu_b0b7d06e_173824cuda3std3__45__cpo4cendE)
_ZN40_INTERNAL_f50c4f49_4_k_cu_b0b7d06e_173824cuda3std3__45__cpo4cendE:
	.zero		1
	.type		_ZN40_INTERNAL_f50c4f49_4_k_cu_b0b7d06e_173824cuda3std6ranges3__45__cpo4swapE,@object
	.size		_ZN40_INTERNAL_f50c4f49_4_k_cu_b0b7d06e_173824cuda3std6ranges3__45__cpo4swapE,(.L_10 - _ZN40_INTERNAL_f50c4f49_4_k_cu_b0b7d06e_173824cuda3std6ranges3__45__cpo4swapE)
_ZN40_INTERNAL_f50c4f49_4_k_cu_b0b7d06e_173824cuda3std6ranges3__45__cpo4swapE:
	.zero		1
.L_10:


//--------------------- .nv.constant0._ZN7cutlass13device_kernelINS_4gemm6kernel13GemmUniversalIN4cute5tupleIJiiiiEEENS1_10collective13CollectiveMmaINS1_35MainloopSm100TmaUmmaWarpSpecializedILi8ELi2ELi4ENS5_IJNS4_1CILi8EEENSA_ILi1EEESC_EEEEENS5_IJNSA_ILi256EEENSA_ILi128EEENSA_ILi64EEEEEENS_10bfloat16_tENS5_IJlSC_lEEESJ_SK_NS4_8TiledMMAINS4_8MMA_AtomIJNS4_26SM100_MMA_F16BF16_2x1SM_SSISJ_SJ_fLi256ELi128ELNS4_4UMMA5MajorE0ELSP_0ELNSO_7ScaleInE0ELSQ_0EEEEEENS4_6LayoutINS5_IJSC_SC_SC_EEENS5_IJNSA_ILi0EEESV_SV_EEEEENS5_IJNS4_10UnderscoreESY_SY_EEEEENS4_18SM100_TMA_2SM_LOADENS4_14ComposedLayoutINS4_7SwizzleILi3ELi4ELi3EEENS4_18smem_ptr_flag_bitsILi16EEENST_INS5_IJSB_SH_EEENS5_IJSH_SC_EEEEEEEvNS4_8identityENS4_28SM100_TMA_2SM_LOAD_MULTICASTES1A_vS1B_EENS_8epilogue10collective18CollectiveEpilogueINS1E_23Sm100TmaWarpSpecializedILi4ELi2ELi32ELb1ELb0EEEJNS5_IJSG_SG_SH_EEENS5_IJNST_ISG_SC_EENST_INSA_ILi32EEESC_EEEEESJ_SK_SJ_SK_NS1E_6fusion15FusionCallbacksIS1I_NS1O_17LinearCombinationISJ_fSJ_fLNS_15FloatRoundStyleE2EEES1J_S1N_JEEENS4_5SM1004TMEM4LOAD26SM100_TMEM_LOAD_32dp32b32xENS4_13SM90_TMA_LOADENS12_INS13_ILi2ELi4ELi3EEES16_NST_INS5_IJSB_S1L_EEENS5_IJS1L_SC_EEEEEEENS4_39AutoVectorizingCopyWithAssumedAlignmentILi128EEENS4_14SM90_TMA_STOREES23_S25_S25_EEEvvEEEEvNT_6ParamsE --------------------------
	.section	.nv.constant0._ZN7cutlass13device_kernelINS_4gemm6kernel13GemmUniversalIN4cute5tupleIJiiiiEEENS1_10collective13CollectiveMmaINS1_35MainloopSm100TmaUmmaWarpSpecializedILi8ELi2ELi4ENS5_IJNS4_1CILi8EEENSA_ILi1EEESC_EEEEENS5_IJNSA_ILi256EEENSA_ILi128EEENSA_ILi64EEEEEENS_10bfloat16_tENS5_IJlSC_lEEESJ_SK_NS4_8TiledMMAINS4_8MMA_AtomIJNS4_26SM100_MMA_F16BF16_2x1SM_SSISJ_SJ_fLi256ELi128ELNS4_4UMMA5MajorE0ELSP_0ELNSO_7ScaleInE0ELSQ_0EEEEEENS4_6LayoutINS5_IJSC_SC_SC_EEENS5_IJNSA_ILi0EEESV_SV_EEEEENS5_IJNS4_10UnderscoreESY_SY_EEEEENS4_18SM100_TMA_2SM_LOADENS4_14ComposedLayoutINS4_7SwizzleILi3ELi4ELi3EEENS4_18smem_ptr_flag_bitsILi16EEENST_INS5_IJSB_SH_EEENS5_IJSH_SC_EEEEEEEvNS4_8identityENS4_28SM100_TMA_2SM_LOAD_MULTICASTES1A_vS1B_EENS_8epilogue10collective18CollectiveEpilogueINS1E_23Sm100TmaWarpSpecializedILi4ELi2ELi32ELb1ELb0EEEJNS5_IJSG_SG_SH_EEENS5_IJNST_ISG_SC_EENST_INSA_ILi32EEESC_EEEEESJ_SK_SJ_SK_NS1E_6fusion15FusionCallbacksIS1I_NS1O_17LinearCombinationISJ_fSJ_fLNS_15FloatRoundStyleE2EEES1J_S1N_JEEENS4_5SM1004TMEM4LOAD26SM100_TMEM_LOAD_32dp32b32xENS4_13SM90_TMA_LOADENS12_INS13_ILi2ELi4ELi3EEES16_NST_INS5_IJSB_S1L_EEENS5_IJS1L_SC_EEEEEEENS4_39AutoVectorizingCopyWithAssumedAlignmentILi128EEENS4_14SM90_TMA_STOREES23_S25_S25_EEEvvEEEEvNT_6ParamsE,"a",@progbits
	.sectionflags	@""
	.align	4
.nv.constant0._ZN7cutlass13device_kernelINS_4gemm6kernel13GemmUniversalIN4cute5tupleIJiiiiEEENS1_10collective13CollectiveMmaINS1_35MainloopSm100TmaUmmaWarpSpecializedILi8ELi2ELi4ENS5_IJNS4_1CILi8EEENSA_ILi1EEESC_EEEEENS5_IJNSA_ILi256EEENSA_ILi128EEENSA_ILi64EEEEEENS_10bfloat16_tENS5_IJlSC_lEEESJ_SK_NS4_8TiledMMAINS4_8MMA_AtomIJNS4_26SM100_MMA_F16BF16_2x1SM_SSISJ_SJ_fLi256ELi128ELNS4_4UMMA5MajorE0ELSP_0ELNSO_7ScaleInE0ELSQ_0EEEEEENS4_6LayoutINS5_IJSC_SC_SC_EEENS5_IJNSA_ILi0EEESV_SV_EEEEENS5_IJNS4_10UnderscoreESY_SY_EEEEENS4_18SM100_TMA_2SM_LOADENS4_14ComposedLayoutINS4_7SwizzleILi3ELi4ELi3EEENS4_18smem_ptr_flag_bitsILi16EEENST_INS5_IJSB_SH_EEENS5_IJSH_SC_EEEEEEEvNS4_8identityENS4_28SM100_TMA_2SM_LOAD_MULTICASTES1A_vS1B_EENS_8epilogue10collective18CollectiveEpilogueINS1E_23Sm100TmaWarpSpecializedILi4ELi2ELi32ELb1ELb0EEEJNS5_IJSG_SG_SH_EEENS5_IJNST_ISG_SC_EENST_INSA_ILi32EEESC_EEEEESJ_SK_SJ_SK_NS1E_6fusion15FusionCallbacksIS1I_NS1O_17LinearCombinationISJ_fSJ_fLNS_15FloatRoundStyleE2EEES1J_S1N_JEEENS4_5SM1004TMEM4LOAD26SM100_TMEM_LOAD_32dp32b32xENS4_13SM90_TMA_LOADENS12_INS13_ILi2ELi4ELi3EEES16_NST_INS5_IJSB_S1L_EEENS5_IJS1L_SC_EEEEEEENS4_39AutoVectorizingCopyWithAssumedAlignmentILi128EEENS4_14SM90_TMA_STOREES23_S25_S25_EEEvvEEEEvNT_6ParamsE:
	.zero		2944


//--------------------- SYMBOLS --------------------------

	.type		.nv.reservedSmem.offset0,@object
	.size		.nv.reservedSmem.offset0,0x4
	.type		.nv.reservedSmem.cap,@object
	.size		.nv.reservedSmem.cap,0x4
	.type		__assertfail,@function
